//
// Generated by NVIDIA NVVM Compiler
//
// Compiler Build ID: CL-36424714
// Cuda compilation tools, release 13.0, V13.0.88
// Based on NVVM 20.0.0
//

.version 9.0
.target sm_100
.address_size 64

	// .globl	_Z21MergeConvSplitResultsP4int4S0_iiiiiPKS_iibibS2_iibibii

.visible .entry _Z21MergeConvSplitResultsP4int4S0_iiiiiPKS_iibibS2_iibibii(
	.param .u64 .ptr .align 1 _Z21MergeConvSplitResultsP4int4S0_iiiiiPKS_iibibS2_iibibii_param_0,
	.param .u64 .ptr .align 1 _Z21MergeConvSplitResultsP4int4S0_iiiiiPKS_iibibS2_iibibii_param_1,
	.param .u32 _Z21MergeConvSplitResultsP4int4S0_iiiiiPKS_iibibS2_iibibii_param_2,
	.param .u32 _Z21MergeConvSplitResultsP4int4S0_iiiiiPKS_iibibS2_iibibii_param_3,
	.param .u32 _Z21MergeConvSplitResultsP4int4S0_iiiiiPKS_iibibS2_iibibii_param_4,
	.param .u32 _Z21MergeConvSplitResultsP4int4S0_iiiiiPKS_iibibS2_iibibii_param_5,
	.param .u32 _Z21MergeConvSplitResultsP4int4S0_iiiiiPKS_iibibS2_iibibii_param_6,
	.param .u64 .ptr .align 1 _Z21MergeConvSplitResultsP4int4S0_iiiiiPKS_iibibS2_iibibii_param_7,
	.param .u32 _Z21MergeConvSplitResultsP4int4S0_iiiiiPKS_iibibS2_iibibii_param_8,
	.param .u32 _Z21MergeConvSplitResultsP4int4S0_iiiiiPKS_iibibS2_iibibii_param_9,
	.param .u8 _Z21MergeConvSplitResultsP4int4S0_iiiiiPKS_iibibS2_iibibii_param_10,
	.param .u32 _Z21MergeConvSplitResultsP4int4S0_iiiiiPKS_iibibS2_iibibii_param_11,
	.param .u8 _Z21MergeConvSplitResultsP4int4S0_iiiiiPKS_iibibS2_iibibii_param_12,
	.param .u64 .ptr .align 1 _Z21MergeConvSplitResultsP4int4S0_iiiiiPKS_iibibS2_iibibii_param_13,
	.param .u32 _Z21MergeConvSplitResultsP4int4S0_iiiiiPKS_iibibS2_iibibii_param_14,
	.param .u32 _Z21MergeConvSplitResultsP4int4S0_iiiiiPKS_iibibS2_iibibii_param_15,
	.param .u8 _Z21MergeConvSplitResultsP4int4S0_iiiiiPKS_iibibS2_iibibii_param_16,
	.param .u32 _Z21MergeConvSplitResultsP4int4S0_iiiiiPKS_iibibS2_iibibii_param_17,
	.param .u8 _Z21MergeConvSplitResultsP4int4S0_iiiiiPKS_iibibS2_iibibii_param_18,
	.param .u32 _Z21MergeConvSplitResultsP4int4S0_iiiiiPKS_iibibS2_iibibii_param_19,
	.param .u32 _Z21MergeConvSplitResultsP4int4S0_iiiiiPKS_iibibS2_iibibii_param_20
)
{
	.reg .pred 	%p<36>;
	.reg .b16 	%rs<5>;
	.reg .b32 	%r<800>;
	.reg .b64 	%rd<50>;

	ld.param.u64 	%rd5, [_Z21MergeConvSplitResultsP4int4S0_iiiiiPKS_iibibS2_iibibii_param_0];
	ld.param.u32 	%r316, [_Z21MergeConvSplitResultsP4int4S0_iiiiiPKS_iibibS2_iibibii_param_2];
	ld.param.u32 	%r317, [_Z21MergeConvSplitResultsP4int4S0_iiiiiPKS_iibibS2_iibibii_param_3];
	ld.param.u32 	%r318, [_Z21MergeConvSplitResultsP4int4S0_iiiiiPKS_iibibS2_iibibii_param_5];
	ld.param.u32 	%r319, [_Z21MergeConvSplitResultsP4int4S0_iiiiiPKS_iibibS2_iibibii_param_6];
	ld.param.u32 	%r320, [_Z21MergeConvSplitResultsP4int4S0_iiiiiPKS_iibibS2_iibibii_param_8];
	ld.param.u32 	%r321, [_Z21MergeConvSplitResultsP4int4S0_iiiiiPKS_iibibS2_iibibii_param_9];
	ld.param.s8 	%rs1, [_Z21MergeConvSplitResultsP4int4S0_iiiiiPKS_iibibS2_iibibii_param_10];
	ld.param.u32 	%r322, [_Z21MergeConvSplitResultsP4int4S0_iiiiiPKS_iibibS2_iibibii_param_11];
	ld.param.s8 	%rs2, [_Z21MergeConvSplitResultsP4int4S0_iiiiiPKS_iibibS2_iibibii_param_12];
	ld.param.u32 	%r323, [_Z21MergeConvSplitResultsP4int4S0_iiiiiPKS_iibibS2_iibibii_param_14];
	ld.param.u32 	%r324, [_Z21MergeConvSplitResultsP4int4S0_iiiiiPKS_iibibS2_iibibii_param_15];
	ld.param.s8 	%rs3, [_Z21MergeConvSplitResultsP4int4S0_iiiiiPKS_iibibS2_iibibii_param_16];
	ld.param.u32 	%r325, [_Z21MergeConvSplitResultsP4int4S0_iiiiiPKS_iibibS2_iibibii_param_17];
	ld.param.s8 	%rs4, [_Z21MergeConvSplitResultsP4int4S0_iiiiiPKS_iibibS2_iibibii_param_18];
	ld.param.u32 	%r326, [_Z21MergeConvSplitResultsP4int4S0_iiiiiPKS_iibibS2_iibibii_param_19];
	ld.param.u32 	%r327, [_Z21MergeConvSplitResultsP4int4S0_iiiiiPKS_iibibS2_iibibii_param_20];
	cvta.to.global.u64 	%rd1, %rd5;
	mov.u32 	%r329, %ctaid.y;
	mov.u32 	%r330, %ntid.x;
	mov.u32 	%r331, %tid.x;
	mad.lo.s32 	%r1, %r329, %r330, %r331;
	mov.u32 	%r2, %ctaid.x;
	mad.lo.s32 	%r3, %r317, %r2, %r1;
	setp.ge.s32 	%p1, %r1, %r317;
	mov.b32 	%r764, 0;
	mov.u32 	%r765, %r764;
	mov.u32 	%r766, %r764;
	mov.u32 	%r767, %r764;
	@%p1 bra 	$L__BB0_2;
	mul.wide.s32 	%rd6, %r3, 16;
	add.s64 	%rd7, %rd1, %rd6;
	ld.global.v4.u32 	{%r767, %r766, %r765, %r764}, [%rd7];
$L__BB0_2:
	setp.lt.s32 	%p2, %r318, 2;
	@%p2 bra 	$L__BB0_45;
	mul.lo.s32 	%r12, %r317, %r316;
	add.s32 	%r13, %r318, -1;
	add.s32 	%r333, %r318, -2;
	setp.lt.u32 	%p3, %r333, 7;
	mov.b32 	%r746, 1;
	@%p3 bra 	$L__BB0_23;
	and.b32  	%r335, %r13, -8;
	neg.s32 	%r684, %r335;
	shl.b32 	%r336, %r316, 3;
	add.s32 	%r337, %r2, %r336;
	mad.lo.s32 	%r682, %r317, %r337, %r1;
	mad.lo.s32 	%r338, %r316, 7, %r2;
	mad.lo.s32 	%r681, %r317, %r338, %r1;
	mad.lo.s32 	%r339, %r316, 6, %r2;
	mad.lo.s32 	%r680, %r317, %r339, %r1;
	mad.lo.s32 	%r340, %r316, 5, %r2;
	mad.lo.s32 	%r679, %r317, %r340, %r1;
	shl.b32 	%r341, %r316, 2;
	add.s32 	%r342, %r2, %r341;
	mad.lo.s32 	%r678, %r317, %r342, %r1;
	mad.lo.s32 	%r343, %r316, 3, %r2;
	mad.lo.s32 	%r677, %r317, %r343, %r1;
	shl.b32 	%r344, %r316, 1;
	add.s32 	%r345, %r2, %r344;
	mad.lo.s32 	%r676, %r317, %r345, %r1;
	add.s32 	%r346, %r2, %r316;
	mad.lo.s32 	%r675, %r317, %r346, %r1;
	mov.b32 	%r683, 0;
$L__BB0_5:
	.pragma "nounroll";
	setp.ge.s32 	%p4, %r1, %r317;
	mov.b32 	%r689, 0;
	mov.u32 	%r690, %r689;
	mov.u32 	%r691, %r689;
	mov.u32 	%r692, %r689;
	@%p4 bra 	$L__BB0_7;
	mul.wide.s32 	%rd8, %r675, 16;
	add.s64 	%rd9, %rd1, %rd8;
	ld.global.v4.u32 	{%r692, %r691, %r690, %r689}, [%rd9];
$L__BB0_7:
	// begin inline asm
	{add.f16x2 %r348,%r767,%r692;
}
	// end inline asm
	// begin inline asm
	{add.f16x2 %r351,%r766,%r691;
}
	// end inline asm
	// begin inline asm
	{add.f16x2 %r354,%r765,%r690;
}
	// end inline asm
	// begin inline asm
	{add.f16x2 %r357,%r764,%r689;
}
	// end inline asm
	mov.b32 	%r693, 0;
	mov.u32 	%r694, %r693;
	mov.u32 	%r695, %r693;
	mov.u32 	%r696, %r693;
	@%p4 bra 	$L__BB0_9;
	mul.wide.s32 	%rd10, %r676, 16;
	add.s64 	%rd11, %rd1, %rd10;
	ld.global.v4.u32 	{%r696, %r695, %r694, %r693}, [%rd11];
$L__BB0_9:
	// begin inline asm
	{add.f16x2 %r361,%r348,%r696;
}
	// end inline asm
	// begin inline asm
	{add.f16x2 %r364,%r351,%r695;
}
	// end inline asm
	// begin inline asm
	{add.f16x2 %r367,%r354,%r694;
}
	// end inline asm
	// begin inline asm
	{add.f16x2 %r370,%r357,%r693;
}
	// end inline asm
	mov.b32 	%r697, 0;
	mov.u32 	%r698, %r697;
	mov.u32 	%r699, %r697;
	mov.u32 	%r700, %r697;
	@%p4 bra 	$L__BB0_11;
	mul.wide.s32 	%rd12, %r677, 16;
	add.s64 	%rd13, %rd1, %rd12;
	ld.global.v4.u32 	{%r700, %r699, %r698, %r697}, [%rd13];
$L__BB0_11:
	// begin inline asm
	{add.f16x2 %r374,%r361,%r700;
}
	// end inline asm
	// begin inline asm
	{add.f16x2 %r377,%r364,%r699;
}
	// end inline asm
	// begin inline asm
	{add.f16x2 %r380,%r367,%r698;
}
	// end inline asm
	// begin inline asm
	{add.f16x2 %r383,%r370,%r697;
}
	// end inline asm
	mov.b32 	%r701, 0;
	mov.u32 	%r702, %r701;
	mov.u32 	%r703, %r701;
	mov.u32 	%r704, %r701;
	@%p4 bra 	$L__BB0_13;
	mul.wide.s32 	%rd14, %r678, 16;
	add.s64 	%rd15, %rd1, %rd14;
	ld.global.v4.u32 	{%r704, %r703, %r702, %r701}, [%rd15];
$L__BB0_13:
	// begin inline asm
	{add.f16x2 %r387,%r374,%r704;
}
	// end inline asm
	// begin inline asm
	{add.f16x2 %r390,%r377,%r703;
}
	// end inline asm
	// begin inline asm
	{add.f16x2 %r393,%r380,%r702;
}
	// end inline asm
	// begin inline asm
	{add.f16x2 %r396,%r383,%r701;
}
	// end inline asm
	mov.b32 	%r705, 0;
	mov.u32 	%r706, %r705;
	mov.u32 	%r707, %r705;
	mov.u32 	%r708, %r705;
	@%p4 bra 	$L__BB0_15;
	mul.wide.s32 	%rd16, %r679, 16;
	add.s64 	%rd17, %rd1, %rd16;
	ld.global.v4.u32 	{%r708, %r707, %r706, %r705}, [%rd17];
$L__BB0_15:
	// begin inline asm
	{add.f16x2 %r400,%r387,%r708;
}
	// end inline asm
	// begin inline asm
	{add.f16x2 %r403,%r390,%r707;
}
	// end inline asm
	// begin inline asm
	{add.f16x2 %r406,%r393,%r706;
}
	// end inline asm
	// begin inline asm
	{add.f16x2 %r409,%r396,%r705;
}
	// end inline asm
	mov.b32 	%r709, 0;
	mov.u32 	%r710, %r709;
	mov.u32 	%r711, %r709;
	mov.u32 	%r712, %r709;
	@%p4 bra 	$L__BB0_17;
	mul.wide.s32 	%rd18, %r680, 16;
	add.s64 	%rd19, %rd1, %rd18;
	ld.global.v4.u32 	{%r712, %r711, %r710, %r709}, [%rd19];
$L__BB0_17:
	// begin inline asm
	{add.f16x2 %r413,%r400,%r712;
}
	// end inline asm
	// begin inline asm
	{add.f16x2 %r416,%r403,%r711;
}
	// end inline asm
	// begin inline asm
	{add.f16x2 %r419,%r406,%r710;
}
	// end inline asm
	// begin inline asm
	{add.f16x2 %r422,%r409,%r709;
}
	// end inline asm
	mov.b32 	%r713, 0;
	mov.u32 	%r714, %r713;
	mov.u32 	%r715, %r713;
	mov.u32 	%r716, %r713;
	@%p4 bra 	$L__BB0_19;
	mul.wide.s32 	%rd20, %r681, 16;
	add.s64 	%rd21, %rd1, %rd20;
	ld.global.v4.u32 	{%r716, %r715, %r714, %r713}, [%rd21];
$L__BB0_19:
	// begin inline asm
	{add.f16x2 %r426,%r413,%r716;
}
	// end inline asm
	// begin inline asm
	{add.f16x2 %r429,%r416,%r715;
}
	// end inline asm
	// begin inline asm
	{add.f16x2 %r432,%r419,%r714;
}
	// end inline asm
	// begin inline asm
	{add.f16x2 %r435,%r422,%r713;
}
	// end inline asm
	mov.b32 	%r717, 0;
	mov.u32 	%r718, %r717;
	mov.u32 	%r719, %r717;
	mov.u32 	%r720, %r717;
	@%p4 bra 	$L__BB0_21;
	mul.wide.s32 	%rd22, %r682, 16;
	add.s64 	%rd23, %rd1, %rd22;
	ld.global.v4.u32 	{%r720, %r719, %r718, %r717}, [%rd23];
$L__BB0_21:
	// begin inline asm
	{add.f16x2 %r767,%r426,%r720;
}
	// end inline asm
	// begin inline asm
	{add.f16x2 %r766,%r429,%r719;
}
	// end inline asm
	// begin inline asm
	{add.f16x2 %r765,%r432,%r718;
}
	// end inline asm
	// begin inline asm
	{add.f16x2 %r764,%r435,%r717;
}
	// end inline asm
	add.s32 	%r684, %r684, 8;
	add.s32 	%r683, %r683, 8;
	shl.b32 	%r451, %r12, 3;
	add.s32 	%r682, %r682, %r451;
	add.s32 	%r681, %r681, %r451;
	add.s32 	%r680, %r680, %r451;
	add.s32 	%r679, %r679, %r451;
	add.s32 	%r678, %r678, %r451;
	add.s32 	%r677, %r677, %r451;
	add.s32 	%r676, %r676, %r451;
	add.s32 	%r675, %r675, %r451;
	setp.ne.s32 	%p12, %r684, 0;
	@%p12 bra 	$L__BB0_5;
	add.s32 	%r746, %r683, 1;
$L__BB0_23:
	and.b32  	%r149, %r13, 7;
	setp.eq.s32 	%p13, %r149, 0;
	@%p13 bra 	$L__BB0_45;
	and.b32  	%r150, %r13, 3;
	setp.lt.u32 	%p14, %r149, 4;
	@%p14 bra 	$L__BB0_34;
	setp.ge.s32 	%p15, %r1, %r317;
	mov.b32 	%r726, 0;
	mov.u32 	%r727, %r726;
	mov.u32 	%r728, %r726;
	mov.u32 	%r729, %r726;
	@%p15 bra 	$L__BB0_27;
	mad.lo.s32 	%r453, %r12, %r746, %r3;
	mul.wide.s32 	%rd24, %r453, 16;
	add.s64 	%rd25, %rd1, %rd24;
	ld.global.v4.u32 	{%r729, %r728, %r727, %r726}, [%rd25];
$L__BB0_27:
	// begin inline asm
	{add.f16x2 %r454,%r767,%r729;
}
	// end inline asm
	// begin inline asm
	{add.f16x2 %r457,%r766,%r728;
}
	// end inline asm
	// begin inline asm
	{add.f16x2 %r460,%r765,%r727;
}
	// end inline asm
	// begin inline asm
	{add.f16x2 %r463,%r764,%r726;
}
	// end inline asm
	mov.b32 	%r730, 0;
	mov.u32 	%r731, %r730;
	mov.u32 	%r732, %r730;
	mov.u32 	%r733, %r730;
	@%p15 bra 	$L__BB0_29;
	mad.lo.s32 	%r467, %r12, %r746, %r12;
	add.s32 	%r468, %r467, %r3;
	mul.wide.s32 	%rd26, %r468, 16;
	add.s64 	%rd27, %rd1, %rd26;
	ld.global.v4.u32 	{%r733, %r732, %r731, %r730}, [%rd27];
$L__BB0_29:
	// begin inline asm
	{add.f16x2 %r469,%r454,%r733;
}
	// end inline asm
	// begin inline asm
	{add.f16x2 %r472,%r457,%r732;
}
	// end inline asm
	// begin inline asm
	{add.f16x2 %r475,%r460,%r731;
}
	// end inline asm
	// begin inline asm
	{add.f16x2 %r478,%r463,%r730;
}
	// end inline asm
	mov.b32 	%r734, 0;
	mov.u32 	%r735, %r734;
	mov.u32 	%r736, %r734;
	mov.u32 	%r737, %r734;
	@%p15 bra 	$L__BB0_31;
	add.s32 	%r482, %r746, 2;
	mad.lo.s32 	%r483, %r12, %r482, %r3;
	mul.wide.s32 	%rd28, %r483, 16;
	add.s64 	%rd29, %rd1, %rd28;
	ld.global.v4.u32 	{%r737, %r736, %r735, %r734}, [%rd29];
$L__BB0_31:
	// begin inline asm
	{add.f16x2 %r484,%r469,%r737;
}
	// end inline asm
	// begin inline asm
	{add.f16x2 %r487,%r472,%r736;
}
	// end inline asm
	// begin inline asm
	{add.f16x2 %r490,%r475,%r735;
}
	// end inline asm
	// begin inline asm
	{add.f16x2 %r493,%r478,%r734;
}
	// end inline asm
	mov.b32 	%r738, 0;
	mov.u32 	%r739, %r738;
	mov.u32 	%r740, %r738;
	mov.u32 	%r741, %r738;
	@%p15 bra 	$L__BB0_33;
	add.s32 	%r497, %r746, 3;
	mad.lo.s32 	%r498, %r12, %r497, %r3;
	mul.wide.s32 	%rd30, %r498, 16;
	add.s64 	%rd31, %rd1, %rd30;
	ld.global.v4.u32 	{%r741, %r740, %r739, %r738}, [%rd31];
$L__BB0_33:
	// begin inline asm
	{add.f16x2 %r767,%r484,%r741;
}
	// end inline asm
	// begin inline asm
	{add.f16x2 %r766,%r487,%r740;
}
	// end inline asm
	// begin inline asm
	{add.f16x2 %r765,%r490,%r739;
}
	// end inline asm
	// begin inline asm
	{add.f16x2 %r764,%r493,%r738;
}
	// end inline asm
	add.s32 	%r746, %r746, 4;
$L__BB0_34:
	setp.eq.s32 	%p19, %r150, 0;
	@%p19 bra 	$L__BB0_45;
	setp.eq.s32 	%p20, %r150, 1;
	@%p20 bra 	$L__BB0_41;
	setp.ge.s32 	%p21, %r1, %r317;
	mov.b32 	%r747, 0;
	mov.u32 	%r748, %r747;
	mov.u32 	%r749, %r747;
	mov.u32 	%r750, %r747;
	@%p21 bra 	$L__BB0_38;
	mad.lo.s32 	%r512, %r12, %r746, %r3;
	mul.wide.s32 	%rd32, %r512, 16;
	add.s64 	%rd33, %rd1, %rd32;
	ld.global.v4.u32 	{%r750, %r749, %r748, %r747}, [%rd33];
$L__BB0_38:
	// begin inline asm
	{add.f16x2 %r513,%r767,%r750;
}
	// end inline asm
	// begin inline asm
	{add.f16x2 %r516,%r766,%r749;
}
	// end inline asm
	// begin inline asm
	{add.f16x2 %r519,%r765,%r748;
}
	// end inline asm
	// begin inline asm
	{add.f16x2 %r522,%r764,%r747;
}
	// end inline asm
	mov.b32 	%r751, 0;
	mov.u32 	%r752, %r751;
	mov.u32 	%r753, %r751;
	mov.u32 	%r754, %r751;
	@%p21 bra 	$L__BB0_40;
	mad.lo.s32 	%r526, %r12, %r746, %r12;
	add.s32 	%r527, %r526, %r3;
	mul.wide.s32 	%rd34, %r527, 16;
	add.s64 	%rd35, %rd1, %rd34;
	ld.global.v4.u32 	{%r754, %r753, %r752, %r751}, [%rd35];
$L__BB0_40:
	// begin inline asm
	{add.f16x2 %r767,%r513,%r754;
}
	// end inline asm
	// begin inline asm
	{add.f16x2 %r766,%r516,%r753;
}
	// end inline asm
	// begin inline asm
	{add.f16x2 %r765,%r519,%r752;
}
	// end inline asm
	// begin inline asm
	{add.f16x2 %r764,%r522,%r751;
}
	// end inline asm
	add.s32 	%r746, %r746, 2;
$L__BB0_41:
	and.b32  	%r540, %r13, 1;
	setp.eq.b32 	%p23, %r540, 1;
	not.pred 	%p24, %p23;
	@%p24 bra 	$L__BB0_45;
	setp.ge.s32 	%p25, %r1, %r317;
	mov.b32 	%r760, 0;
	mov.u32 	%r761, %r760;
	mov.u32 	%r762, %r760;
	mov.u32 	%r763, %r760;
	@%p25 bra 	$L__BB0_44;
	mad.lo.s32 	%r542, %r12, %r746, %r3;
	mul.wide.s32 	%rd36, %r542, 16;
	add.s64 	%rd37, %rd1, %rd36;
	ld.global.v4.u32 	{%r763, %r762, %r761, %r760}, [%rd37];
$L__BB0_44:
	// begin inline asm
	{add.f16x2 %r767,%r767,%r763;
}
	// end inline asm
	// begin inline asm
	{add.f16x2 %r766,%r766,%r762;
}
	// end inline asm
	// begin inline asm
	{add.f16x2 %r765,%r765,%r761;
}
	// end inline asm
	// begin inline asm
	{add.f16x2 %r764,%r764,%r760;
}
	// end inline asm
$L__BB0_45:
	setp.eq.s32 	%p26, %r319, 0;
	@%p26 bra 	$L__BB0_49;
	setp.ge.s32 	%p27, %r1, %r317;
	mov.b32 	%r768, 0;
	mov.u32 	%r769, %r768;
	mov.u32 	%r770, %r768;
	mov.u32 	%r771, %r768;
	@%p27 bra 	$L__BB0_48;
	ld.param.u64 	%rd48, [_Z21MergeConvSplitResultsP4int4S0_iiiiiPKS_iibibS2_iibibii_param_7];
	cvta.to.global.u64 	%rd38, %rd48;
	mul.wide.u32 	%rd39, %r1, 16;
	add.s64 	%rd40, %rd38, %rd39;
	ld.global.v4.u32 	{%r771, %r770, %r769, %r768}, [%rd40];
$L__BB0_48:
	// begin inline asm
	{add.f16x2 %r767,%r767,%r771;
}
	// end inline asm
	// begin inline asm
	{add.f16x2 %r766,%r766,%r770;
}
	// end inline asm
	// begin inline asm
	{add.f16x2 %r765,%r765,%r769;
}
	// end inline asm
	// begin inline asm
	{add.f16x2 %r764,%r764,%r768;
}
	// end inline asm
$L__BB0_49:
	setp.eq.s32 	%p28, %r320, 0;
	@%p28 bra 	$L__BB0_51;
	mov.b32 	%r579, 0;
	// begin inline asm
	max.s16x2 %r767, %r767, %r579;	

	// end inline asm
	// begin inline asm
	max.s16x2 %r766, %r766, %r579;	

	// end inline asm
	// begin inline asm
	max.s16x2 %r765, %r765, %r579;	

	// end inline asm
	// begin inline asm
	max.s16x2 %r764, %r764, %r579;	

	// end inline asm
$L__BB0_51:
	setp.eq.s16 	%p29, %rs1, 0;
	@%p29 bra 	$L__BB0_53;
	// begin inline asm
	vmin2.s32.s32.s32 %r580, %r767, %r322, %r767;

	// end inline asm
	// begin inline asm
	vmax2.s32.s32.s32 %r767, %r580, %r321, %r580;

	// end inline asm
	// begin inline asm
	vmin2.s32.s32.s32 %r588, %r766, %r322, %r766;

	// end inline asm
	// begin inline asm
	vmax2.s32.s32.s32 %r766, %r588, %r321, %r588;

	// end inline asm
	// begin inline asm
	vmin2.s32.s32.s32 %r596, %r765, %r322, %r765;

	// end inline asm
	// begin inline asm
	vmax2.s32.s32.s32 %r765, %r596, %r321, %r596;

	// end inline asm
	// begin inline asm
	vmin2.s32.s32.s32 %r604, %r764, %r322, %r764;

	// end inline asm
	// begin inline asm
	vmax2.s32.s32.s32 %r764, %r604, %r321, %r604;

	// end inline asm
$L__BB0_53:
	setp.eq.s16 	%p30, %rs2, 0;
	@%p30 bra 	$L__BB0_57;
	setp.ge.s32 	%p31, %r1, %r317;
	mov.b32 	%r784, 0;
	mov.u32 	%r785, %r784;
	mov.u32 	%r786, %r784;
	mov.u32 	%r787, %r784;
	@%p31 bra 	$L__BB0_56;
	ld.param.u64 	%rd49, [_Z21MergeConvSplitResultsP4int4S0_iiiiiPKS_iibibS2_iibibii_param_13];
	cvta.to.global.u64 	%rd41, %rd49;
	mul.wide.s32 	%rd42, %r3, 16;
	add.s64 	%rd43, %rd41, %rd42;
	ld.global.v4.u32 	{%r787, %r786, %r785, %r784}, [%rd43];
$L__BB0_56:
	// begin inline asm
	{add.f16x2 %r767,%r767,%r787;
}
	// end inline asm
	// begin inline asm
	{add.f16x2 %r766,%r766,%r786;
}
	// end inline asm
	// begin inline asm
	{add.f16x2 %r765,%r765,%r785;
}
	// end inline asm
	// begin inline asm
	{add.f16x2 %r764,%r764,%r784;
}
	// end inline asm
$L__BB0_57:
	setp.eq.s32 	%p32, %r323, 0;
	@%p32 bra 	$L__BB0_59;
	mov.b32 	%r636, 0;
	// begin inline asm
	max.s16x2 %r767, %r767, %r636;	

	// end inline asm
	// begin inline asm
	max.s16x2 %r766, %r766, %r636;	

	// end inline asm
	// begin inline asm
	max.s16x2 %r765, %r765, %r636;	

	// end inline asm
	// begin inline asm
	max.s16x2 %r764, %r764, %r636;	

	// end inline asm
$L__BB0_59:
	setp.eq.s16 	%p33, %rs3, 0;
	@%p33 bra 	$L__BB0_61;
	// begin inline asm
	vmin2.s32.s32.s32 %r637, %r767, %r325, %r767;

	// end inline asm
	// begin inline asm
	vmax2.s32.s32.s32 %r767, %r637, %r324, %r637;

	// end inline asm
	// begin inline asm
	vmin2.s32.s32.s32 %r645, %r766, %r325, %r766;

	// end inline asm
	// begin inline asm
	vmax2.s32.s32.s32 %r766, %r645, %r324, %r645;

	// end inline asm
	// begin inline asm
	vmin2.s32.s32.s32 %r653, %r765, %r325, %r765;

	// end inline asm
	// begin inline asm
	vmax2.s32.s32.s32 %r765, %r653, %r324, %r653;

	// end inline asm
	// begin inline asm
	vmin2.s32.s32.s32 %r661, %r764, %r325, %r764;

	// end inline asm
	// begin inline asm
	vmax2.s32.s32.s32 %r764, %r661, %r324, %r661;

	// end inline asm
$L__BB0_61:
	setp.ge.s32 	%p34, %r1, %r317;
	setp.eq.s16 	%p35, %rs4, 0;
	add.s32 	%r669, %r326, %r1;
	mad.lo.s32 	%r670, %r327, %r2, %r669;
	selp.b32 	%r315, %r3, %r670, %p35;
	@%p34 bra 	$L__BB0_63;
	ld.param.u64 	%rd47, [_Z21MergeConvSplitResultsP4int4S0_iiiiiPKS_iibibS2_iibibii_param_1];
	cvta.to.global.u64 	%rd44, %rd47;
	mul.wide.s32 	%rd45, %r315, 16;
	add.s64 	%rd46, %rd44, %rd45;
	st.global.v4.u32 	[%rd46], {%r767, %r766, %r765, %r764};
$L__BB0_63:
	ret;

}


// ===== COMPILED SASS (sm_100) =====

	.target	sm_100

	.elftype	@"ET_EXEC"


//--------------------- .note.nv.tkinfo           --------------------------
	.section	.note.nv.tkinfo,"",@"SHT_NOTE"
	.sectionflags	@"SHF_NOTE_NV_TKINFO"
	.tkinfo
        /*0018*/ 	.word	0x00000002
        /*0030*/ 	.string	""
        /*0030*/ 	.string	"ptxas"
        /*0030*/ 	.string	"Cuda compilation tools, release 13.0, V13.0.88"
        /*0030*/ 	.string	"Build cuda_13.0.r13.0/compiler.36424714_0"
        /*0030*/ 	.string	"-arch sm_100 -m 64 "



//--------------------- .note.nv.cuinfo           --------------------------
	.section	.note.nv.cuinfo,"",@"SHT_NOTE"
	.sectionflags	@"SHF_NOTE_NV_CUINFO"
        /*0018*/ 	.short	0x0002
        /*001a*/ 	.short	0x0064
        /*001c*/ 	.short	0x0082
	.zero		2


//--------------------- .nv.info                  --------------------------
	.section	.nv.info,"",@"SHT_CUDA_INFO"
	.align	4


	//----- nvinfo : EIATTR_REGCOUNT
	.align		4
        /*0000*/ 	.byte	0x04, 0x2f
        /*0002*/ 	.short	(.L_1 - .L_0)
	.align		4
.L_0:
        /*0004*/ 	.word	index@(_Z21MergeConvSplitResultsP4int4S0_iiiiiPKS_iibibS2_iibibii)
        /*0008*/ 	.word	0x00000020


	//----- nvinfo : EIATTR_FRAME_SIZE
	.align		4
.L_1:
        /*000c*/ 	.byte	0x04, 0x11
        /*000e*/ 	.short	(.L_3 - .L_2)
	.align		4
.L_2:
        /*0010*/ 	.word	index@(_Z21MergeConvSplitResultsP4int4S0_iiiiiPKS_iibibS2_iibibii)
        /*0014*/ 	.word	0x00000000


	//----- nvinfo : EIATTR_MIN_STACK_SIZE
	.align		4
.L_3:
        /*0018*/ 	.byte	0x04, 0x12
        /*001a*/ 	.short	(.L_5 - .L_4)
	.align		4
.L_4:
        /*001c*/ 	.word	index@(_Z21MergeConvSplitResultsP4int4S0_iiiiiPKS_iibibS2_iibibii)
        /*0020*/ 	.word	0x00000000
.L_5:


//--------------------- .nv.compat                --------------------------
	.section	.nv.compat,"",@"SHT_CUDA_COMPAT_INFO"
	.align	4
        /*0000*/ 	.byte	0x02, 0x09, 0x00, 0x00, 0x02, 0x02, 0x01, 0x00, 0x02, 0x05, 0x05, 0x00, 0x03, 0x07, 0x01, 0x01
        /*0010*/ 	.byte	0x02, 0x03, 0x00, 0x00, 0x02, 0x06, 0x01, 0x00, 0x04, 0x0b, 0x08, 0x00, 0x09, 0x00, 0x00, 0x00
        /*0020*/ 	.byte	0x00, 0x00, 0x00, 0x00


//--------------------- .nv.info._Z21MergeConvSplitResultsP4int4S0_iiiiiPKS_iibibS2_iibibii --------------------------
	.section	.nv.info._Z21MergeConvSplitResultsP4int4S0_iiiiiPKS_iibibS2_iibibii,"",@"SHT_CUDA_INFO"
	.sectionflags	@""
	.align	4


	//----- nvinfo : EIATTR_CUDA_API_VERSION
	.align		4
        /*0000*/ 	.byte	0x04, 0x37
        /*0002*/ 	.short	(.L_7 - .L_6)
.L_6:
        /*0004*/ 	.word	0x00000082


	//----- nvinfo : EIATTR_KPARAM_INFO
	.align		4
.L_7:
        /*0008*/ 	.byte	0x04, 0x17
        /*000a*/ 	.short	(.L_9 - .L_8)
.L_8:
        /*000c*/ 	.word	0x00000000
        /*0010*/ 	.short	0x0014
        /*0012*/ 	.short	0x0068
        /*0014*/ 	.byte	0x00, 0xf0, 0x11, 0x00


	//----- nvinfo : EIATTR_KPARAM_INFO
	.align		4
.L_9:
        /*0018*/ 	.byte	0x04, 0x17
        /*001a*/ 	.short	(.L_11 - .L_10)
.L_10:
        /*001c*/ 	.word	0x00000000
        /*0020*/ 	.short	0x0013
        /*0022*/ 	.short	0x0064
        /*0024*/ 	.byte	0x00, 0xf0, 0x11, 0x00


	//----- nvinfo : EIATTR_KPARAM_INFO
	.align		4
.L_11:
        /*0028*/ 	.byte	0x04, 0x17
        /*002a*/ 	.short	(.L_13 - .L_12)
.L_12:
        /*002c*/ 	.word	0x00000000
        /*0030*/ 	.short	0x0012
        /*0032*/ 	.short	0x0060
        /*0034*/ 	.byte	0x00, 0xf0, 0x05, 0x00


	//----- nvinfo : EIATTR_KPARAM_INFO
	.align		4
.L_13:
        /*0038*/ 	.byte	0x04, 0x17
        /*003a*/ 	.short	(.L_15 - .L_14)
.L_14:
        /*003c*/ 	.word	0x00000000
        /*0040*/ 	.short	0x0011
        /*0042*/ 	.short	0x005c
        /*0044*/ 	.byte	0x00, 0xf0, 0x11, 0x00


	//----- nvinfo : EIATTR_KPARAM_INFO
	.align		4
.L_15:
        /*0048*/ 	.byte	0x04, 0x17
        /*004a*/ 	.short	(.L_17 - .L_16)
.L_16:
        /*004c*/ 	.word	0x00000000
        /*0050*/ 	.short	0x0010
        /*0052*/ 	.short	0x0058
        /*0054*/ 	.byte	0x00, 0xf0, 0x05, 0x00


	//----- nvinfo : EIATTR_KPARAM_INFO
	.align		4
.L_17:
        /*0058*/ 	.byte	0x04, 0x17
        /*005a*/ 	.short	(.L_19 - .L_18)
.L_18:
        /*005c*/ 	.word	0x00000000
        /*0060*/ 	.short	0x000f
        /*0062*/ 	.short	0x0054
        /*0064*/ 	.byte	0x00, 0xf0, 0x11, 0x00


	//----- nvinfo : EIATTR_KPARAM_INFO
	.align		4
.L_19:
        /*0068*/ 	.byte	0x04, 0x17
        /*006a*/ 	.short	(.L_21 - .L_20)
.L_20:
        /*006c*/ 	.word	0x00000000
        /*0070*/ 	.short	0x000e
        /*0072*/ 	.short	0x0050
        /*0074*/ 	.byte	0x00, 0xf0, 0x11, 0x00


	//----- nvinfo : EIATTR_KPARAM_INFO
	.align		4
.L_21:
        /*0078*/ 	.byte	0x04, 0x17
        /*007a*/ 	.short	(.L_23 - .L_22)
.L_22:
        /*007c*/ 	.word	0x00000000
        /*0080*/ 	.short	0x000d
        /*0082*/ 	.short	0x0048
        /*0084*/ 	.byte	0x00, 0xf5, 0x21, 0x00


	//----- nvinfo : EIATTR_KPARAM_INFO
	.align		4
.L_23:
        /*0088*/ 	.byte	0x04, 0x17
        /*008a*/ 	.short	(.L_25 - .L_24)
.L_24:
        /*008c*/ 	.word	0x00000000
        /*0090*/ 	.short	0x000c
        /*0092*/ 	.short	0x0040
        /*0094*/ 	.byte	0x00, 0xf0, 0x05, 0x00


	//----- nvinfo : EIATTR_KPARAM_INFO
	.align		4
.L_25:
        /*0098*/ 	.byte	0x04, 0x17
        /*009a*/ 	.short	(.L_27 - .L_26)
.L_26:
        /*009c*/ 	.word	0x00000000
        /*00a0*/ 	.short	0x000b
        /*00a2*/ 	.short	0x003c
        /*00a4*/ 	.byte	0x00, 0xf0, 0x11, 0x00


	//----- nvinfo : EIATTR_KPARAM_INFO
	.align		4
.L_27:
        /*00a8*/ 	.byte	0x04, 0x17
        /*00aa*/ 	.short	(.L_29 - .L_28)
.L_28:
        /*00ac*/ 	.word	0x00000000
        /*00b0*/ 	.short	0x000a
        /*00b2*/ 	.short	0x0038
        /*00b4*/ 	.byte	0x00, 0xf0, 0x05, 0x00


	//----- nvinfo : EIATTR_KPARAM_INFO
	.align		4
.L_29:
        /*00b8*/ 	.byte	0x04, 0x17
        /*00ba*/ 	.short	(.L_31 - .L_30)
.L_30:
        /*00bc*/ 	.word	0x00000000
        /*00c0*/ 	.short	0x0009
        /*00c2*/ 	.short	0x0034
        /*00c4*/ 	.byte	0x00, 0xf0, 0x11, 0x00


	//----- nvinfo : EIATTR_KPARAM_INFO
	.align		4
.L_31:
        /*00c8*/ 	.byte	0x04, 0x17
        /*00ca*/ 	.short	(.L_33 - .L_32)
.L_32:
        /*00cc*/ 	.word	0x00000000
        /*00d0*/ 	.short	0x0008
        /*00d2*/ 	.short	0x0030
        /*00d4*/ 	.byte	0x00, 0xf0, 0x11, 0x00


	//----- nvinfo : EIATTR_KPARAM_INFO
	.align		4
.L_33:
        /*00d8*/ 	.byte	0x04, 0x17
        /*00da*/ 	.short	(.L_35 - .L_34)
.L_34:
        /*00dc*/ 	.word	0x00000000
        /*00e0*/ 	.short	0x0007
        /*00e2*/ 	.short	0x0028
        /*00e4*/ 	.byte	0x00, 0xf5, 0x21, 0x00


	//----- nvinfo : EIATTR_KPARAM_INFO
	.align		4
.L_35:
        /*00e8*/ 	.byte	0x04, 0x17
        /*00ea*/ 	.short	(.L_37 - .L_36)
.L_36:
        /*00ec*/ 	.word	0x00000000
        /*00f0*/ 	.short	0x0006
        /*00f2*/ 	.short	0x0020
        /*00f4*/ 	.byte	0x00, 0xf0, 0x11, 0x00


	//----- nvinfo : EIATTR_KPARAM_INFO
	.align		4
.L_37:
        /*00f8*/ 	.byte	0x04, 0x17
        /*00fa*/ 	.short	(.L_39 - .L_38)
.L_38:
        /*00fc*/ 	.word	0x00000000
        /*0100*/ 	.short	0x0005
        /*0102*/ 	.short	0x001c
        /*0104*/ 	.byte	0x00, 0xf0, 0x11, 0x00


	//----- nvinfo : EIATTR_KPARAM_INFO
	.align		4
.L_39:
        /*0108*/ 	.byte	0x04, 0x17
        /*010a*/ 	.short	(.L_41 - .L_40)
.L_40:
        /*010c*/ 	.word	0x00000000
        /*0110*/ 	.short	0x0004
        /*0112*/ 	.short	0x0018
        /*0114*/ 	.byte	0x00, 0xf0, 0x11, 0x00


	//----- nvinfo : EIATTR_KPARAM_INFO
	.align		4
.L_41:
        /*0118*/ 	.byte	0x04, 0x17
        /*011a*/ 	.short	(.L_43 - .L_42)
.L_42:
        /*011c*/ 	.word	0x00000000
        /*0120*/ 	.short	0x0003
        /*0122*/ 	.short	0x0014
        /*0124*/ 	.byte	0x00, 0xf0, 0x11, 0x00


	//----- nvinfo : EIATTR_KPARAM_INFO
	.align		4
.L_43:
        /*0128*/ 	.byte	0x04, 0x17
        /*012a*/ 	.short	(.L_45 - .L_44)
.L_44:
        /*012c*/ 	.word	0x00000000
        /*0130*/ 	.short	0x0002
        /*0132*/ 	.short	0x0010
        /*0134*/ 	.byte	0x00, 0xf0, 0x11, 0x00


	//----- nvinfo : EIATTR_KPARAM_INFO
	.align		4
.L_45:
        /*0138*/ 	.byte	0x04, 0x17
        /*013a*/ 	.short	(.L_47 - .L_46)
.L_46:
        /*013c*/ 	.word	0x00000000
        /*0140*/ 	.short	0x0001
        /*0142*/ 	.short	0x0008
        /*0144*/ 	.byte	0x00, 0xf5, 0x21, 0x00


	//----- nvinfo : EIATTR_KPARAM_INFO
	.align		4
.L_47:
        /*0148*/ 	.byte	0x04, 0x17
        /*014a*/ 	.short	(.L_49 - .L_48)
.L_48:
        /*014c*/ 	.word	0x00000000
        /*0150*/ 	.short	0x0000
        /*0152*/ 	.short	0x0000
        /*0154*/ 	.byte	0x00, 0xf5, 0x21, 0x00


	//----- nvinfo : EIATTR_SPARSE_MMA_MASK
	.align		4
.L_49:
        /*0158*/ 	.byte	0x03, 0x50
        /*015a*/ 	.short	0x0000


	//----- nvinfo : EIATTR_MAXREG_COUNT
	.align		4
        /*015c*/ 	.byte	0x03, 0x1b
        /*015e*/ 	.short	0x00ff


	//----- nvinfo : EIATTR_MERCURY_ISA_VERSION
	.align		4
        /*0160*/ 	.byte	0x03, 0x5f
        /*0162*/ 	.short	0x0101


	//----- nvinfo : EIATTR_VRC_CTA_INIT_COUNT
	.align		4
        /*0164*/ 	.byte	0x02, 0x4a
	.zero		1
	.zero		1


	//----- nvinfo : EIATTR_EXIT_INSTR_OFFSETS
	.align		4
        /*0168*/ 	.byte	0x04, 0x1c
        /*016a*/ 	.short	(.L_51 - .L_50)


	//   ....[0]....
.L_50:
        /*016c*/ 	.word	0x00001770


	//   ....[1]....
        /*0170*/ 	.word	0x000017b0


	//----- nvinfo : EIATTR_CRS_STACK_SIZE
	.align		4
.L_51:
        /*0174*/ 	.byte	0x04, 0x1e
        /*0176*/ 	.short	(.L_53 - .L_52)
.L_52:
        /*0178*/ 	.word	0x00000000


	//----- nvinfo : EIATTR_CBANK_PARAM_SIZE
	.align		4
.L_53:
        /*017c*/ 	.byte	0x03, 0x19
        /*017e*/ 	.short	0x006c


	//----- nvinfo : EIATTR_PARAM_CBANK
	.align		4
        /*0180*/ 	.byte	0x04, 0x0a
        /*0182*/ 	.short	(.L_55 - .L_54)
	.align		4
.L_54:
        /*0184*/ 	.word	index@(.nv.constant0._Z21MergeConvSplitResultsP4int4S0_iiiiiPKS_iibibS2_iibibii)
        /*0188*/ 	.short	0x0380
        /*018a*/ 	.short	0x006c


	//----- nvinfo : EIATTR_SW_WAR
	.align		4
.L_55:
        /*018c*/ 	.byte	0x04, 0x36
        /*018e*/ 	.short	(.L_57 - .L_56)
.L_56:
        /*0190*/ 	.word	0x00000008
.L_57:


//--------------------- .nv.callgraph             --------------------------
	.section	.nv.callgraph,"",@"SHT_CUDA_CALLGRAPH"
	.align	4
	.sectionentsize	8
	.align		4
        /*0000*/ 	.word	0x00000000
	.align		4
        /*0004*/ 	.word	0xffffffff
	.align		4
        /*0008*/ 	.word	0x00000000
	.align		4
        /*000c*/ 	.word	0xfffffffe
	.align		4
        /*0010*/ 	.word	0x00000000
	.align		4
        /*0014*/ 	.word	0xfffffffd
	.align		4
        /*0018*/ 	.word	0x00000000
	.align		4
        /*001c*/ 	.word	0xfffffffc


//--------------------- .text._Z21MergeConvSplitResultsP4int4S0_iiiiiPKS_iibibS2_iibibii --------------------------
	.section	.text._Z21MergeConvSplitResultsP4int4S0_iiiiiPKS_iibibS2_iibibii,"ax",@progbits
	.align	128
        .global         _Z21MergeConvSplitResultsP4int4S0_iiiiiPKS_iibibS2_iibibii
        .type           _Z21MergeConvSplitResultsP4int4S0_iiiiiPKS_iibibS2_iibibii,@function
        .size           _Z21MergeConvSplitResultsP4int4S0_iiiiiPKS_iibibS2_iibibii,(.L_x_18 - _Z21MergeConvSplitResultsP4int4S0_iiiiiPKS_iibibS2_iibibii)
        .other          _Z21MergeConvSplitResultsP4int4S0_iiiiiPKS_iibibS2_iibibii,@"STO_CUDA_ENTRY STV_DEFAULT"
_Z21MergeConvSplitResultsP4int4S0_iiiiiPKS_iibibS2_iibibii:
.text._Z21MergeConvSplitResultsP4int4S0_iiiiiPKS_iibibS2_iibibii:
[----:B------:R-:W-:Y:S01]  /*0000*/  LDC R1, c[0x0][0x37c] ;  /* 0x0000df00ff017b82 */ /* 0x000fe20000000800 */
[----:B------:R-:W0:Y:S07]  /*0010*/  S2R R3, SR_TID.X ;  /* 0x0000000000037919 */ /* 0x000e2e0000002100 */
[----:B------:R-:W0:Y:S01]  /*0020*/  S2UR UR4, SR_CTAID.Y ;  /* 0x00000000000479c3 */ /* 0x000e220000002600 */
[----:B------:R-:W1:Y:S01]  /*0030*/  LDCU.64 UR8, c[0x0][0x358] ;  /* 0x00006b00ff0877ac */ /* 0x000e620008000a00 */
[----:B------:R-:W-:-:S02]  /*0040*/  CS2R R6, SRZ ;  /* 0x0000000000067805 */ /* 0x000fc4000001ff00 */
[----:B------:R-:W-:-:S04]  /*0050*/  CS2R R4, SRZ ;  /* 0x0000000000047805 */ /* 0x000fc8000001ff00 */
[----:B------:R-:W0:Y:S08]  /*0060*/  LDC R0, c[0x0][0x360] ;  /* 0x0000d800ff007b82 */ /* 0x000e300000000800 */
[----:B------:R-:W2:Y:S08]  /*0070*/  LDC R17, c[0x0][0x394] ;  /* 0x0000e500ff117b82 */ /* 0x000eb00000000800 */
[----:B------:R-:W3:Y:S01]  /*0080*/  S2UR UR16, SR_CTAID.X ;  /* 0x00000000001079c3 */ /* 0x000ee20000002500 */
[----:B0-----:R-:W-:Y:S01]  /*0090*/  IMAD R0, R0, UR4, R3 ;  /* 0x0000000400007c24 */ /* 0x001fe2000f8e0203 */
[----:B------:R-:W0:Y:S04]  /*00a0*/  LDCU UR4, c[0x0][0x39c] ;  /* 0x00007380ff0477ac */ /* 0x000e280008000800 */
[----:B--2---:R-:W-:Y:S01]  /*00b0*/  ISETP.GE.AND P0, PT, R0, R17, PT ;  /* 0x000000110000720c */ /* 0x004fe20003f06270 */
[----:B---3--:R-:W-:-:S12]  /*00c0*/  IMAD R2, R17, UR16, R0 ;  /* 0x0000001011027c24 */ /* 0x008fd8000f8e0200 */
[----:B------:R-:W2:Y:S02]  /*00d0*/  @!P0 LDC.64 R26, c[0x0][0x380] ;  /* 0x0000e000ff1a8b82 */ /* 0x000ea40000000a00 */
[----:B--2---:R-:W-:-:S05]  /*00e0*/  @!P0 IMAD.WIDE R8, R2, 0x10, R26 ;  /* 0x0000001002088825 */ /* 0x004fca00078e021a */
[----:B-1----:R1:W5:Y:S01]  /*00f0*/  @!P0 LDG.E.128 R4, desc[UR8][R8.64] ;  /* 0x0000000808048981 */ /* 0x002362000c1e1d00 */
[----:B0-----:R-:W-:-:S09]  /*0100*/  UISETP.GE.AND UP0, UPT, UR4, 0x2, UPT ;  /* 0x000000020400788c */ /* 0x001fd2000bf06270 */
[----:B-1----:R-:W-:Y:S05]  /*0110*/  BRA.U !UP0, `(.L_x_0) ;  /* 0x0000000908f07547 */ /* 0x002fea000b800000 */
[----:B------:R-:W0:Y:S01]  /*0120*/  LDCU UR6, c[0x0][0x390] ;  /* 0x00007200ff0677ac */ /* 0x000e220008000800 */
[----:B------:R-:W-:Y:S01]  /*0130*/  IMAD.MOV.U32 R24, RZ, RZ, 0x1 ;  /* 0x00000001ff187424 */ /* 0x000fe200078e00ff */
[----:B------:R-:W-:Y:S02]  /*0140*/  UIADD3 UR5, UPT, UPT, UR4, -0x2, URZ ;  /* 0xfffffffe04057890 */ /* 0x000fe4000fffe0ff */
[----:B------:R-:W-:Y:S02]  /*0150*/  UIADD3 UR4, UPT, UPT, UR4, -0x1, URZ ;  /* 0xffffffff04047890 */ /* 0x000fe4000fffe0ff */
[----:B------:R-:W-:Y:S01]  /*0160*/  UISETP.GE.U32.AND UP0, UPT, UR5, 0x7, UPT ;  /* 0x000000070500788c */ /* 0x000fe2000bf06070 */
[----:B0-----:R-:W-:-:S08]  /*0170*/  IMAD R3, R17, UR6, RZ ;  /* 0x0000000611037c24 */ /* 0x001fd0000f8e02ff */
[----:B------:R-:W-:Y:S05]  /*0180*/  BRA.U !UP0, `(.L_x_1) ;  /* 0x0000000508807547 */ /* 0x000fea000b800000 */
[----:B------:R-:W-:Y:S01]  /*0190*/  ULEA UR7, UR6, UR16, 0x3 ;  /* 0x0000001006077291 */ /* 0x000fe2000f8e18ff */
[----:B------:R-:W-:Y:S01]  /*01a0*/  IMAD.MOV.U32 R16, RZ, RZ, RZ ;  /* 0x000000ffff107224 */ /* 0x000fe200078e00ff */
[----:B------:R-:W-:Y:S02]  /*01b0*/  UIMAD UR10, UR6, 0x7, UR16 ;  /* 0x00000007060a78a4 */ /* 0x000fe4000f8e0210 */
[----:B------:R-:W-:Y:S02]  /*01c0*/  UIMAD UR11, UR6, 0x6, UR16 ;  /* 0x00000006060b78a4 */ /* 0x000fe4000f8e0210 */
[----:B------:R-:W-:Y:S01]  /*01d0*/  UIMAD UR12, UR6, 0x5, UR16 ;  /* 0x00000005060c78a4 */ /* 0x000fe2000f8e0210 */
[C-C-:B------:R-:W-:Y:S01]  /*01e0*/  IMAD R24, R17.reuse, UR7, R0.reuse ;  /* 0x0000000711187c24 */ /* 0x140fe2000f8e0200 */
[----:B------:R-:W-:Y:S01]  /*01f0*/  ULEA UR13, UR6, UR16, 0x2 ;  /* 0x00000010060d7291 */ /* 0x000fe2000f8e10ff */
[C-C-:B------:R-:W-:Y:S01]  /*0200*/  IMAD R23, R17.reuse, UR10, R0.reuse ;  /* 0x0000000a11177c24 */ /* 0x140fe2000f8e0200 */
[----:B------:R-:W-:Y:S01]  /*0210*/  UIMAD UR14, UR6, 0x3, UR16 ;  /* 0x00000003060e78a4 */ /* 0x000fe2000f8e0210 */
[C-C-:B------:R-:W-:Y:S01]  /*0220*/  IMAD R22, R17.reuse, UR11, R0.reuse ;  /* 0x0000000b11167c24 */ /* 0x140fe2000f8e0200 */
[----:B------:R-:W-:Y:S01]  /*0230*/  ULEA UR15, UR6, UR16, 0x1 ;  /* 0x00000010060f7291 */ /* 0x000fe2000f8e08ff */
[C-C-:B------:R-:W-:Y:S01]  /*0240*/  IMAD R21, R17.reuse, UR12, R0.reuse ;  /* 0x0000000c11157c24 */ /* 0x140fe2000f8e0200 */
[----:B------:R-:W-:Y:S01]  /*0250*/  UIADD3 UR6, UPT, UPT, UR16, UR6, URZ ;  /* 0x0000000610067290 */ /* 0x000fe2000fffe0ff */
[C-C-:B------:R-:W-:Y:S01]  /*0260*/  IMAD R20, R17.reuse, UR13, R0.reuse ;  /* 0x0000000d11147c24 */ /* 0x140fe2000f8e0200 */
[----:B------:R-:W-:Y:S01]  /*0270*/  ULOP3.LUT UR5, UR4, 0xfffffff8, URZ, 0xc0, !UPT ;  /* 0xfffffff804057892 */ /* 0x000fe2000f8ec0ff */
[----:B------:R-:W-:-:S02]  /*0280*/  IMAD R19, R17, UR14, R0 ;  /* 0x0000000e11137c24 */ /* 0x000fc4000f8e0200 */
[C-C-:B------:R-:W-:Y:S01]  /*0290*/  IMAD R18, R17.reuse, UR15, R0.reuse ;  /* 0x0000000f11127c24 */ /* 0x140fe2000f8e0200 */
[----:B------:R-:W-:Y:S01]  /*02a0*/  UIADD3 UR5, UPT, UPT, URZ, -UR5, URZ ;  /* 0x80000005ff057290 */ /* 0x000fe2000fffe0ff */
[----:B------:R-:W-:-:S11]  /*02b0*/  IMAD R17, R17, UR6, R0 ;  /* 0x0000000611117c24 */ /* 0x000fd6000f8e0200 */
.L_x_2:
[----:B------:R-:W-:Y:S02]  /*02c0*/  CS2R R10, SRZ ;  /* 0x00000000000a7805 */ /* 0x000fe4000001ff00 */
[----:B------:R-:W-:Y:S01]  /*02d0*/  CS2R R8, SRZ ;  /* 0x0000000000087805 */ /* 0x000fe2000001ff00 */
[----:B------:R-:W-:Y:S01]  /*02e0*/  @!P0 IMAD.WIDE R12, R17, 0x10, R26 ;  /* 0x00000010110c8825 */ /* 0x000fe200078e021a */
[----:B------:R-:W-:-:S04]  /*02f0*/  CS2R R14, SRZ ;  /* 0x00000000000e7805 */ /* 0x000fc8000001ff00 */
[----:B------:R0:W2:Y:S01]  /*0300*/  @!P0 LDG.E.128 R8, desc[UR8][R12.64] ;  /* 0x000000080c088981 */ /* 0x0000a2000c1e1d00 */
[----:B------:R-:W-:Y:S01]  /*0310*/  @!P0 IMAD.WIDE R28, R18, 0x10, R26 ;  /* 0x00000010121c8825 */ /* 0x000fe200078e021a */
[----:B0-----:R-:W-:-:S06]  /*0320*/  CS2R R12, SRZ ;  /* 0x00000000000c7805 */ /* 0x001fcc000001ff00 */
[----:B------:R-:W3:Y:S01]  /*0330*/  @!P0 LDG.E.128 R12, desc[UR8][R28.64] ;  /* 0x000000081c0c8981 */ /* 0x000ee2000c1e1d00 */
[----:B--2--5:R-:W-:Y:S02]  /*0340*/  HFMA2 R25, R4, 1, 1, R8 ;  /* 0x3c003c0004197831 */ /* 0x024fe40000000008 */
[----:B------:R-:W-:Y:S02]  /*0350*/  HADD2 R4, R5, R9 ;  /* 0x0000000905047230 */ /* 0x000fe40000000000 */
[----:B------:R-:W-:Y:S02]  /*0360*/  HFMA2 R5, R6, 1, 1, R10 ;  /* 0x3c003c0006057831 */ /* 0x000fe4000000000a */
[----:B------:R-:W-:Y:S01]  /*0370*/  HADD2 R10, R7, R11 ;  /* 0x0000000b070a7230 */ /* 0x000fe20000000000 */
[----:B------:R-:W-:Y:S01]  /*0380*/  CS2R R6, SRZ ;  /* 0x0000000000067805 */ /* 0x000fe2000001ff00 */
[----:B------:R-:W-:-:S04]  /*0390*/  @!P0 IMAD.WIDE R8, R19, 0x10, R26 ;  /* 0x0000001013088825 */ /* 0x000fc800078e021a */
[----:B---3--:R-:W-:Y:S02]  /*03a0*/  HADD2 R28, R4, R13 ;  /* 0x0000000d041c7230 */ /* 0x008fe40000000000 */
[----:B------:R-:W-:Y:S01]  /*03b0*/  HFMA2 R14, R5, 1, 1, R14 ;  /* 0x3c003c00050e7831 */ /* 0x000fe2000000000e */
[----:B------:R-:W-:Y:S01]  /*03c0*/  CS2R R4, SRZ ;  /* 0x0000000000047805 */ /* 0x000fe2000001ff00 */
[----:B------:R-:W-:Y:S02]  /*03d0*/  HADD2 R15, R10, R15 ;  /* 0x0000000f0a0f7230 */ /* 0x000fe40000000000 */
[----:B------:R-:W-:Y:S01]  /*03e0*/  HFMA2 R25, R25, 1, 1, R12 ;  /* 0x3c003c0019197831 */ /* 0x000fe2000000000c */
[----:B------:R-:W-:Y:S02]  /*03f0*/  CS2R R10, SRZ ;  /* 0x00000000000a7805 */ /* 0x000fe4000001ff00 */
[----:B------:R0:W2:Y:S01]  /*0400*/  @!P0 LDG.E.128 R4, desc[UR8][R8.64] ;  /* 0x0000000808048981 */ /* 0x0000a2000c1e1d00 */
[----:B------:R-:W-:Y:S01]  /*0410*/  @!P0 IMAD.WIDE R12, R20, 0x10, R26 ;  /* 0x00000010140c8825 */ /* 0x000fe200078e021a */
[----:B0-----:R-:W-:-:S06]  /*0420*/  CS2R R8, SRZ ;  /* 0x0000000000087805 */ /* 0x001fcc000001ff00 */
[----:B------:R0:W3:Y:S02]  /*0430*/  @!P0 LDG.E.128 R8, desc[UR8][R12.64] ;  /* 0x000000080c088981 */ /* 0x0000e4000c1e1d00 */
[----:B0-----:R-:W-:-:S04]  /*0440*/  @!P0 IMAD.WIDE R12, R22, 0x10, R26 ;  /* 0x00000010160c8825 */ /* 0x001fc800078e021a */
[----:B--2---:R-:W-:Y:S02]  /*0450*/  HFMA2 R25, R25, 1, 1, R4 ;  /* 0x3c003c0019197831 */ /* 0x004fe40000000004 */
[----:B------:R-:W-:Y:S02]  /*0460*/  HADD2 R4, R28, R5 ;  /* 0x000000051c047230 */ /* 0x000fe40000000000 */
[----:B------:R-:W-:Y:S02]  /*0470*/  HFMA2 R5, R14, 1, 1, R6 ;  /* 0x3c003c000e057831 */ /* 0x000fe40000000006 */
[----:B------:R-:W-:Y:S01]  /*0480*/  HADD2 R28, R15, R7 ;  /* 0x000000070f1c7230 */ /* 0x000fe20000000000 */
[----:B------:R-:W-:Y:S01]  /*0490*/  CS2R R6, SRZ ;  /* 0x0000000000067805 */ /* 0x000fe2000001ff00 */
[----:B---3--:R-:W-:Y:S02]  /*04a0*/  HFMA2 R14, R25, 1, 1, R8 ;  /* 0x3c003c00190e7831 */ /* 0x008fe40000000008 */
[----:B------:R-:W-:-:S02]  /*04b0*/  HADD2 R15, R4, R9 ;  /* 0x00000009040f7230 */ /* 0x000fc40000000000 */
[----:B------:R-:W-:Y:S01]  /*04c0*/  HFMA2 R25, R5, 1, 1, R10 ;  /* 0x3c003c0005197831 */ /* 0x000fe2000000000a */
[----:B------:R-:W-:Y:S01]  /*04d0*/  CS2R R4, SRZ ;  /* 0x0000000000047805 */ /* 0x000fe2000001ff00 */
[----:B------:R-:W-:-:S04]  /*04e0*/  @!P0 IMAD.WIDE R8, R21, 0x10, R26 ;  /* 0x0000001015088825 */ /* 0x000fc800078e021a */
[----:B------:R-:W-:Y:S01]  /*04f0*/  HADD2 R28, R28, R11 ;  /* 0x0000000b1c1c7230 */ /* 0x000fe20000000000 */
[----:B------:R-:W-:Y:S01]  /*0500*/  CS2R R10, SRZ ;  /* 0x00000000000a7805 */ /* 0x000fe2000001ff00 */
[----:B------:R0:W2:Y:S02]  /*0510*/  @!P0 LDG.E.128 R4, desc[UR8][R8.64] ;  /* 0x0000000808048981 */ /* 0x0000a4000c1e1d00 */
        /* <DEDUP_REMOVED lines=8> */
[----:B---3--:R-:W-:Y:S02]  /*05a0*/  HADD2 R15, R4, R9 ;  /* 0x00000009040f7230 */ /* 0x008fe40000000000 */
[----:B------:R-:W-:Y:S01]  /*05b0*/  HFMA2 R14, R29, 1, 1, R8 ;  /* 0x3c003c001d0e7831 */ /* 0x000fe20000000008 */
[----:B------:R-:W-:Y:S01]  /*05c0*/  CS2R R4, SRZ ;  /* 0x0000000000047805 */ /* 0x000fe2000001ff00 */
[----:B------:R-:W-:-:S04]  /*05d0*/  @!P0 IMAD.WIDE R8, R23, 0x10, R26 ;  /* 0x0000001017088825 */ /* 0x000fc800078e021a */
[----:B------:R-:W-:Y:S02]  /*05e0*/  HFMA2 R25, R25, 1, 1, R10 ;  /* 0x3c003c0019197831 */ /* 0x000fe4000000000a */
[----:B------:R-:W-:Y:S01]  /*05f0*/  HADD2 R28, R28, R11 ;  /* 0x0000000b1c1c7230 */ /* 0x000fe20000000000 */
[----:B------:R-:W-:Y:S01]  /*0600*/  CS2R R10, SRZ ;  /* 0x00000000000a7805 */ /* 0x000fe2000001ff00 */
[----:B------:R0:W2:Y:S02]  /*0610*/  @!P0 LDG.E.128 R4, desc[UR8][R8.64] ;  /* 0x0000000808048981 */ /* 0x0000a4000c1e1d00 */
[----:B0-----:R-:W-:-:S06]  /*0620*/  CS2R R8, SRZ ;  /* 0x0000000000087805 */ /* 0x001fcc000001ff00 */
[----:B------:R-:W3:Y:S01]  /*0630*/  @!P0 LDG.E.128 R8, desc[UR8][R12.64] ;  /* 0x000000080c088981 */ /* 0x000ee2000c1e1d00 */
[----:B------:R-:W-:Y:S01]  /*0640*/  UIADD3 UR5, UPT, UPT, UR5, 0x8, URZ ;  /* 0x0000000805057890 */ /* 0x000fe2000fffe0ff */
[----:B------:R-:W-:Y:S01]  /*0650*/  VIADD R16, R16, 0x8 ;  /* 0x0000000810107836 */ /* 0x000fe20000000000 */
[C---:B------:R-:W-:Y:S01]  /*0660*/  LEA R21, R3.reuse, R21, 0x3 ;  /* 0x0000001503157211 */ /* 0x040fe200078e18ff */
[C---:B------:R-:W-:Y:S01]  /*0670*/  IMAD R17, R3.reuse, 0x8, R17 ;  /* 0x0000000803117824 */ /* 0x040fe200078e0211 */
[----:B------:R-:W-:Y:S01]  /*0680*/  UISETP.NE.AND UP0, UPT, UR5, URZ, UPT ;  /* 0x000000ff0500728c */ /* 0x000fe2000bf05270 */
[C---:B------:R-:W-:Y:S02]  /*0690*/  IMAD R18, R3.reuse, 0x8, R18 ;  /* 0x0000000803127824 */ /* 0x040fe400078e0212 */
[C---:B------:R-:W-:Y:S02]  /*06a0*/  IMAD R19, R3.reuse, 0x8, R19 ;  /* 0x0000000803137824 */ /* 0x040fe400078e0213 */
[----:B------:R-:W-:-:S02]  /*06b0*/  IMAD R20, R3, 0x8, R20 ;  /* 0x0000000803147824 */ /* 0x000fc400078e0214 */
[C---:B------:R-:W-:Y:S02]  /*06c0*/  IMAD R22, R3.reuse, 0x8, R22 ;  /* 0x0000000803167824 */ /* 0x040fe400078e0216 */
[C---:B------:R-:W-:Y:S02]  /*06d0*/  IMAD R23, R3.reuse, 0x8, R23 ;  /* 0x0000000803177824 */ /* 0x040fe400078e0217 */
[----:B------:R-:W-:Y:S02]  /*06e0*/  IMAD R24, R3, 0x8, R24 ;  /* 0x0000000803187824 */ /* 0x000fe400078e0218 */
[----:B--2---:R-:W-:Y:S02]  /*06f0*/  HFMA2 R29, R14, 1, 1, R4 ;  /* 0x3c003c000e1d7831 */ /* 0x004fe40000000004 */
[----:B------:R-:W-:Y:S02]  /*0700*/  HADD2 R14, R15, R5 ;  /* 0x000000050f0e7230 */ /* 0x000fe40000000000 */
[----:B------:R-:W-:-:S02]  /*0710*/  HFMA2 R25, R25, 1, 1, R6 ;  /* 0x3c003c0019197831 */ /* 0x000fc40000000006 */
[----:B------:R-:W-:Y:S02]  /*0720*/  HADD2 R28, R28, R7 ;  /* 0x000000071c1c7230 */ /* 0x000fe40000000000 */
[----:B---3--:R-:W-:Y:S02]  /*0730*/  HFMA2 R4, R29, 1, 1, R8 ;  /* 0x3c003c001d047831 */ /* 0x008fe40000000008 */
[----:B------:R-:W-:Y:S02]  /*0740*/  HADD2 R5, R14, R9 ;  /* 0x000000090e057230 */ /* 0x000fe40000000000 */
[----:B------:R-:W-:Y:S02]  /*0750*/  HFMA2 R6, R25, 1, 1, R10 ;  /* 0x3c003c0019067831 */ /* 0x000fe4000000000a */
[----:B------:R-:W-:Y:S01]  /*0760*/  HADD2 R7, R28, R11 ;  /* 0x0000000b1c077230 */ /* 0x000fe20000000000 */
[----:B------:R-:W-:Y:S06]  /*0770*/  BRA.U UP0, `(.L_x_2) ;  /* 0xfffffff900d07547 */ /* 0x000fec000b83ffff */
[----:B------:R-:W-:-:S07]  /*0780*/  VIADD R24, R16, 0x1 ;  /* 0x0000000110187836 */ /* 0x000fce0000000000 */
.L_x_1:
[----:B------:R-:W-:-:S09]  /*0790*/  ULOP3.LUT UP0, UR5, UR4, 0x7, URZ, 0xc0, !UPT ;  /* 0x0000000704057892 */ /* 0x000fd2000f80c0ff */
[----:B------:R-:W-:Y:S05]  /*07a0*/  BRA.U !UP0, `(.L_x_0) ;  /* 0x00000005084c7547 */ /* 0x000fea000b800000 */
[----:B------:R-:W-:Y:S02]  /*07b0*/  UISETP.GE.U32.AND UP0, UPT, UR5, 0x4, UPT ;  /* 0x000000040500788c */ /* 0x000fe4000bf06070 */
[----:B------:R-:W-:-:S04]  /*07c0*/  ULOP3.LUT UR6, UR4, 0x3, URZ, 0xc0, !UPT ;  /* 0x0000000304067892 */ /* 0x000fc8000f8ec0ff */
[----:B------:R-:W-:-:S03]  /*07d0*/  UISETP.NE.AND UP1, UPT, UR6, URZ, UPT ;  /* 0x000000ff0600728c */ /* 0x000fc6000bf25270 */
[----:B------:R-:W-:Y:S08]  /*07e0*/  BRA.U !UP0, `(.L_x_3) ;  /* 0x0000000108a07547 */ /* 0x000ff0000b800000 */
[CC--:B------:R-:W-:Y:S01]  /*07f0*/  @!P0 IMAD R21, R3.reuse, R24.reuse, R2 ;  /* 0x0000001803158224 */ /* 0x0c0fe200078e0202 */
[----:B------:R-:W-:Y:S02]  /*0800*/  CS2R R10, SRZ ;  /* 0x00000000000a7805 */ /* 0x000fe4000001ff00 */
[----:B------:R-:W-:Y:S01]  /*0810*/  CS2R R8, SRZ ;  /* 0x0000000000087805 */ /* 0x000fe2000001ff00 */
[----:B------:R-:W-:Y:S01]  /*0820*/  @!P0 IMAD R13, R3, R24, R3 ;  /* 0x00000018030d8224 */ /* 0x000fe200078e0203 */
[----:B------:R-:W-:Y:S01]  /*0830*/  CS2R R14, SRZ ;  /* 0x00000000000e7805 */ /* 0x000fe2000001ff00 */
[----:B------:R-:W-:Y:S01]  /*0840*/  @!P0 IMAD.WIDE R20, R21, 0x10, R26 ;  /* 0x0000001015148825 */ /* 0x000fe200078e021a */
[----:B------:R-:W-:-:S03]  /*0850*/  @!P0 IADD3 R16, PT, PT, R24, 0x2, RZ ;  /* 0x0000000218108810 */ /* 0x000fc60007ffe0ff */
[----:B------:R-:W-:Y:S01]  /*0860*/  @!P0 IMAD.IADD R23, R2, 0x1, R13 ;  /* 0x0000000102178824 */ /* 0x000fe200078e020d */
[----:B------:R0:W2:Y:S01]  /*0870*/  @!P0 LDG.E.128 R8, desc[UR8][R20.64] ;  /* 0x0000000814088981 */ /* 0x0000a2000c1e1d00 */
[----:B------:R-:W-:Y:S02]  /*0880*/  CS2R R12, SRZ ;  /* 0x00000000000c7805 */ /* 0x000fe4000001ff00 */
[----:B------:R-:W-:Y:S01]  /*0890*/  @!P0 IMAD.WIDE R22, R23, 0x10, R26 ;  /* 0x0000001017168825 */ /* 0x000fe200078e021a */
[----:B------:R-:W-:-:S03]  /*08a0*/  CS2R R18, SRZ ;  /* 0x0000000000127805 */ /* 0x000fc6000001ff00 */
[----:B------:R-:W-:Y:S01]  /*08b0*/  @!P0 IMAD R29, R3, R16, R2 ;  /* 0x00000010031d8224 */ /* 0x000fe200078e0202 */
[----:B------:R1:W3:Y:S01]  /*08c0*/  @!P0 LDG.E.128 R12, desc[UR8][R22.64] ;  /* 0x00000008160c8981 */ /* 0x0002e2000c1e1d00 */
[----:B------:R-:W-:Y:S01]  /*08d0*/  CS2R R16, SRZ ;  /* 0x0000000000107805 */ /* 0x000fe2000001ff00 */
[----:B------:R-:W-:Y:S02]  /*08e0*/  @!P0 VIADD R25, R24, 0x3 ;  /* 0x0000000318198836 */ /* 0x000fe40000000000 */
[----:B------:R-:W-:Y:S01]  /*08f0*/  @!P0 IMAD.WIDE R28, R29, 0x10, R26 ;  /* 0x000000101d1c8825 */ /* 0x000fe200078e021a */
[----:B0-----:R-:W-:-:S03]  /*0900*/  CS2R R20, SRZ ;  /* 0x0000000000147805 */ /* 0x001fc6000001ff00 */
[----:B------:R-:W-:Y:S01]  /*0910*/  @!P0 IMAD R25, R3, R25, R2 ;  /* 0x0000001903198224 */ /* 0x000fe200078e0202 */
[----:B------:R0:W4:Y:S01]  /*0920*/  @!P0 LDG.E.128 R16, desc[UR8][R28.64] ;  /* 0x000000081c108981 */ /* 0x000122000c1e1d00 */
[----:B-1----:R-:W-:Y:S02]  /*0930*/  CS2R R22, SRZ ;  /* 0x0000000000167805 */ /* 0x002fe4000001ff00 */
[----:B0-----:R-:W-:-:S05]  /*0940*/  @!P0 IMAD.WIDE R28, R25, 0x10, R26 ;  /* 0x00000010191c8825 */ /* 0x001fca00078e021a */
[----:B------:R-:W4:Y:S01]  /*0950*/  @!P0 LDG.E.128 R20, desc[UR8][R28.64] ;  /* 0x000000081c148981 */ /* 0x000f22000c1e1d00 */
[----:B------:R-:W-:Y:S02]  /*0960*/  VIADD R24, R24, 0x4 ;  /* 0x0000000418187836 */ /* 0x000fe40000000000 */
[----:B--2--5:R-:W-:Y:S02]  /*0970*/  HFMA2 R25, R4, 1, 1, R8 ;  /* 0x3c003c0004197831 */ /* 0x024fe40000000008 */
[----:B------:R-:W-:Y:S02]  /*0980*/  HADD2 R4, R5, R9 ;  /* 0x0000000905047230 */ /* 0x000fe40000000000 */
[----:B------:R-:W-:Y:S02]  /*0990*/  HFMA2 R5, R6, 1, 1, R10 ;  /* 0x3c003c0006057831 */ /* 0x000fe4000000000a */
[----:B---3--:R-:W-:Y:S02]  /*09a0*/  HFMA2 R25, R25, 1, 1, R12 ;  /* 0x3c003c0019197831 */ /* 0x008fe4000000000c */
[----:B------:R-:W-:-:S02]  /*09b0*/  HFMA2 R5, R5, 1, 1, R14 ;  /* 0x3c003c0005057831 */ /* 0x000fc4000000000e */
[----:B------:R-:W-:Y:S02]  /*09c0*/  HADD2 R6, R7, R11 ;  /* 0x0000000b07067230 */ /* 0x000fe40000000000 */
[----:B------:R-:W-:Y:S02]  /*09d0*/  HADD2 R4, R4, R13 ;  /* 0x0000000d04047230 */ /* 0x000fe40000000000 */
[----:B------:R-:W-:Y:S02]  /*09e0*/  HADD2 R6, R6, R15 ;  /* 0x0000000f06067230 */ /* 0x000fe40000000000 */
[----:B----4-:R-:W-:Y:S02]  /*09f0*/  HFMA2 R25, R25, 1, 1, R16 ;  /* 0x3c003c0019197831 */ /* 0x010fe40000000010 */
[----:B------:R-:W-:Y:S02]  /*0a00*/  HFMA2 R7, R5, 1, 1, R18 ;  /* 0x3c003c0005077831 */ /* 0x000fe40000000012 */
[----:B------:R-:W-:-:S02]  /*0a10*/  HADD2 R8, R4, R17 ;  /* 0x0000001104087230 */ /* 0x000fc40000000000 */
[----:B------:R-:W-:Y:S02]  /*0a20*/  HADD2 R10, R6, R19 ;  /* 0x00000013060a7230 */ /* 0x000fe40000000000 */
[----:B------:R-:W-:Y:S02]  /*0a30*/  HFMA2 R4, R25, 1, 1, R20 ;  /* 0x3c003c0019047831 */ /* 0x000fe40000000014 */
[----:B------:R-:W-:Y:S02]  /*0a40*/  HADD2 R5, R8, R21 ;  /* 0x0000001508057230 */ /* 0x000fe40000000000 */
[----:B------:R-:W-:Y:S02]  /*0a50*/  HFMA2 R6, R7, 1, 1, R22 ;  /* 0x3c003c0007067831 */ /* 0x000fe40000000016 */
[----:B------:R-:W-:-:S07]  /*0a60*/  HADD2 R7, R10, R23 ;  /* 0x000000170a077230 */ /* 0x000fce0000000000 */
.L_x_3:
[----:B------:R-:W-:Y:S05]  /*0a70*/  BRA.U !UP1, `(.L_x_0) ;  /* 0x0000000109987547 */ /* 0x000fea000b800000 */
[----:B------:R-:W-:Y:S02]  /*0a80*/  UISETP.NE.AND UP0, UPT, UR6, 0x1, UPT ;  /* 0x000000010600788c */ /* 0x000fe4000bf05270 */
[----:B------:R-:W-:-:S04]  /*0a90*/  ULOP3.LUT UR4, UR4, 0x1, URZ, 0xc0, !UPT ;  /* 0x0000000104047892 */ /* 0x000fc8000f8ec0ff */
[----:B------:R-:W-:-:S03]  /*0aa0*/  UISETP.NE.U32.AND UP1, UPT, UR4, 0x1, UPT ;  /* 0x000000010400788c */ /* 0x000fc6000bf25070 */
[----:B------:R-:W-:Y:S08]  /*0ab0*/  BRA.U !UP0, `(.L_x_4) ;  /* 0x0000000108507547 */ /* 0x000ff0000b800000 */
[CC--:B------:R-:W-:Y:S01]  /*0ac0*/  @!P0 IMAD R9, R3.reuse, R24.reuse, R3 ;  /* 0x0000001803098224 */ /* 0x0c0fe200078e0203 */
[----:B------:R-:W-:Y:S01]  /*0ad0*/  CS2R R10, SRZ ;  /* 0x00000000000a7805 */ /* 0x000fe2000001ff00 */
[----:B------:R-:W-:Y:S01]  /*0ae0*/  @!P0 IMAD R17, R3, R24, R2 ;  /* 0x0000001803118224 */ /* 0x000fe200078e0202 */
[----:B------:R-:W-:Y:S01]  /*0af0*/  CS2R R14, SRZ ;  /* 0x00000000000e7805 */ /* 0x000fe2000001ff00 */
[----:B------:R-:W-:Y:S01]  /*0b00*/  @!P0 IMAD.IADD R9, R2, 0x1, R9 ;  /* 0x0000000102098824 */ /* 0x000fe200078e0209 */
[----:B------:R-:W-:Y:S01]  /*0b10*/  CS2R R12, SRZ ;  /* 0x00000000000c7805 */ /* 0x000fe2000001ff00 */
[----:B------:R-:W-:-:S04]  /*0b20*/  @!P0 IMAD.WIDE R16, R17, 0x10, R26 ;  /* 0x0000001011108825 */ /* 0x000fc800078e021a */
[----:B------:R-:W-:Y:S01]  /*0b30*/  @!P0 IMAD.WIDE R26, R9, 0x10, R26 ;  /* 0x00000010091a8825 */ /* 0x000fe200078e021a */
[----:B------:R-:W-:-:S04]  /*0b40*/  CS2R R8, SRZ ;  /* 0x0000000000087805 */ /* 0x000fc8000001ff00 */
[----:B------:R-:W2:Y:S04]  /*0b50*/  @!P0 LDG.E.128 R12, desc[UR8][R26.64] ;  /* 0x000000081a0c8981 */ /* 0x000ea8000c1e1d00 */
[----:B------:R-:W3:Y:S01]  /*0b60*/  @!P0 LDG.E.128 R8, desc[UR8][R16.64] ;  /* 0x0000000810088981 */ /* 0x000ee2000c1e1d00 */
[----:B------:R-:W-:Y:S02]  /*0b70*/  VIADD R24, R24, 0x2 ;  /* 0x0000000218187836 */ /* 0x000fe40000000000 */
[----:B---3-5:R-:W-:Y:S02]  /*0b80*/  HFMA2 R19, R4, 1, 1, R8 ;  /* 0x3c003c0004137831 */ /* 0x028fe40000000008 */
[----:B------:R-:W-:Y:S02]  /*0b90*/  HADD2 R8, R5, R9 ;  /* 0x0000000905087230 */ /* 0x000fe40000000000 */
[----:B------:R-:W-:-:S02]  /*0ba0*/  HFMA2 R9, R6, 1, 1, R10 ;  /* 0x3c003c0006097831 */ /* 0x000fc4000000000a */
[----:B------:R-:W-:Y:S02]  /*0bb0*/  HADD2 R10, R7, R11 ;  /* 0x0000000b070a7230 */ /* 0x000fe40000000000 */
[----:B--2---:R-:W-:Y:S02]  /*0bc0*/  HADD2 R5, R8, R13 ;  /* 0x0000000d08057230 */ /* 0x004fe40000000000 */
[----:B------:R-:W-:Y:S02]  /*0bd0*/  HFMA2 R4, R19, 1, 1, R12 ;  /* 0x3c003c0013047831 */ /* 0x000fe4000000000c */
[----:B------:R-:W-:Y:S02]  /*0be0*/  HFMA2 R6, R9, 1, 1, R14 ;  /* 0x3c003c0009067831 */ /* 0x000fe4000000000e */
[----:B------:R-:W-:-:S07]  /*0bf0*/  HADD2 R7, R10, R15 ;  /* 0x0000000f0a077230 */ /* 0x000fce0000000000 */
.L_x_4:
[----:B------:R-:W-:Y:S05]  /*0c00*/  BRA.U UP1, `(.L_x_0) ;  /* 0x0000000101347547 */ /* 0x000fea000b800000 */
[----:B------:R-:W-:Y:S01]  /*0c10*/  BSSY.RECONVERGENT B0, `(.L_x_5) ;  /* 0x0000008000007945 */ /* 0x000fe20003800200 */
[----:B------:R-:W-:Y:S02]  /*0c20*/  CS2R R10, SRZ ;  /* 0x00000000000a7805 */ /* 0x000fe4000001ff00 */
[----:B------:R-:W-:Y:S01]  /*0c30*/  CS2R R8, SRZ ;  /* 0x0000000000087805 */ /* 0x000fe2000001ff00 */
[----:B------:R-:W-:Y:S06]  /*0c40*/  @P0 BRA `(.L_x_6) ;  /* 0x0000000000100947 */ /* 0x000fec0003800000 */
[----:B------:R-:W0:Y:S01]  /*0c50*/  LDC.64 R8, c[0x0][0x380] ;  /* 0x0000e000ff087b82 */ /* 0x000e220000000a00 */
[----:B------:R-:W-:-:S04]  /*0c60*/  IMAD R3, R3, R24, R2 ;  /* 0x0000001803037224 */ /* 0x000fc800078e0202 */
[----:B0-----:R-:W-:-:S06]  /*0c70*/  IMAD.WIDE R8, R3, 0x10, R8 ;  /* 0x0000001003087825 */ /* 0x001fcc00078e0208 */
[----:B------:R-:W5:Y:S02]  /*0c80*/  LDG.E.128 R8, desc[UR8][R8.64] ;  /* 0x0000000808087981 */ /* 0x000f64000c1e1d00 */
.L_x_6:
[----:B------:R-:W-:Y:S05]  /*0c90*/  BSYNC.RECONVERGENT B0 ;  /* 0x0000000000007941 */ /* 0x000fea0003800200 */
.L_x_5:
[----:B-----5:R-:W-:Y:S02]  /*0ca0*/  HFMA2 R4, R4, 1, 1, R8 ;  /* 0x3c003c0004047831 */ /* 0x020fe40000000008 */
[----:B------:R-:W-:Y:S02]  /*0cb0*/  HADD2 R5, R5, R9 ;  /* 0x0000000905057230 */ /* 0x000fe40000000000 */
[----:B------:R-:W-:Y:S02]  /*0cc0*/  HFMA2 R6, R6, 1, 1, R10 ;  /* 0x3c003c0006067831 */ /* 0x000fe4000000000a */
[----:B------:R-:W-:-:S07]  /*0cd0*/  HADD2 R7, R7, R11 ;  /* 0x0000000b07077230 */ /* 0x000fce0000000000 */
.L_x_0:
[----:B------:R-:W0:Y:S02]  /*0ce0*/  LDCU UR4, c[0x0][0x3a0] ;  /* 0x00007400ff0477ac */ /* 0x000e240008000800 */
[----:B0-----:R-:W-:-:S09]  /*0cf0*/  UISETP.NE.AND UP0, UPT, UR4, URZ, UPT ;  /* 0x000000ff0400728c */ /* 0x001fd2000bf05270 */
[----:B------:R-:W-:Y:S05]  /*0d00*/  BRA.U !UP0, `(.L_x_7) ;  /* 0x0000000108307547 */ /* 0x000fea000b800000 */
[----:B------:R-:W-:Y:S01]  /*0d10*/  BSSY.RECONVERGENT B0, `(.L_x_8) ;  /* 0x0000007000007945 */ /* 0x000fe20003800200 */
[----:B------:R-:W-:Y:S02]  /*0d20*/  CS2R R10, SRZ ;  /* 0x00000000000a7805 */ /* 0x000fe4000001ff00 */
[----:B------:R-:W-:Y:S01]  /*0d30*/  CS2R R8, SRZ ;  /* 0x0000000000087805 */ /* 0x000fe2000001ff00 */
[----:B------:R-:W-:Y:S06]  /*0d40*/  @P0 BRA `(.L_x_9) ;  /* 0x00000000000c0947 */ /* 0x000fec0003800000 */
[----:B------:R-:W0:Y:S02]  /*0d50*/  LDC.64 R8, c[0x0][0x3a8] ;  /* 0x0000ea00ff087b82 */ /* 0x000e240000000a00 */
[----:B0-----:R-:W-:-:S06]  /*0d60*/  IMAD.WIDE.U32 R8, R0, 0x10, R8 ;  /* 0x0000001000087825 */ /* 0x001fcc00078e0008 */
[----:B------:R-:W5:Y:S02]  /*0d70*/  LDG.E.128 R8, desc[UR8][R8.64] ;  /* 0x0000000808087981 */ /* 0x000f64000c1e1d00 */
.L_x_9:
[----:B------:R-:W-:Y:S05]  /*0d80*/  BSYNC.RECONVERGENT B0 ;  /* 0x0000000000007941 */ /* 0x000fea0003800200 */
.L_x_8:
[----:B-----5:R-:W-:Y:S02]  /*0d90*/  HFMA2 R4, R4, 1, 1, R8 ;  /* 0x3c003c0004047831 */ /* 0x020fe40000000008 */
[----:B------:R-:W-:Y:S02]  /*0da0*/  HADD2 R5, R5, R9 ;  /* 0x0000000905057230 */ /* 0x000fe40000000000 */
[----:B------:R-:W-:Y:S02]  /*0db0*/  HFMA2 R6, R6, 1, 1, R10 ;  /* 0x3c003c0006067831 */ /* 0x000fe4000000000a */
[----:B------:R-:W-:-:S07]  /*0dc0*/  HADD2 R7, R7, R11 ;  /* 0x0000000b07077230 */ /* 0x000fce0000000000 */
.L_x_7:
[----:B------:R-:W0:Y:S01]  /*0dd0*/  LDCU UR6, c[0x0][0x3b0] ;  /* 0x00007600ff0677ac */ /* 0x000e220008000800 */
[----:B------:R-:W1:Y:S01]  /*0de0*/  LDCU.U8 UR4, c[0x0][0x3b8] ;  /* 0x00007700ff0477ac */ /* 0x000e620008000000 */
[----:B------:R-:W2:Y:S01]  /*0df0*/  LDCU.U8 UR5, c[0x0][0x3c0] ;  /* 0x00007800ff0577ac */ /* 0x000ea20008000000 */
[----:B0-----:R-:W-:Y:S02]  /*0e00*/  UISETP.NE.AND UP0, UPT, UR6, URZ, UPT ;  /* 0x000000ff0600728c */ /* 0x001fe4000bf05270 */
[----:B-1----:R-:W-:Y:S02]  /*0e10*/  UPRMT UR4, UR4, 0x8880, URZ ;  /* 0x0000888004047896 */ /* 0x002fe400080000ff */
[----:B--2---:R-:W-:Y:S02]  /*0e20*/  UPRMT UR5, UR5, 0x8880, URZ ;  /* 0x0000888005057896 */ /* 0x004fe400080000ff */
[----:B------:R-:W-:Y:S02]  /*0e30*/  UISETP.NE.AND UP1, UPT, UR4, URZ, UPT ;  /* 0x000000ff0400728c */ /* 0x000fe4000bf25270 */
[----:B------:R-:W-:Y:S01]  /*0e40*/  UISETP.NE.AND UP2, UPT, UR5, URZ, UPT ;  /* 0x000000ff0500728c */ /* 0x000fe2000bf45270 */
[----:B------:R-:W-:Y:S10]  /*0e50*/  BRA.U !UP0, `(.L_x_10) ;  /* 0x0000000108147547 */ /* 0x000ff4000b800000 */
[----:B------:R-:W-:-:S04]  /*0e60*/  PRMT R3, RZ, 0x5410, RZ ;  /* 0x00005410ff037816 */ /* 0x000fc800000000ff */
[-C--:B-----5:R-:W-:Y:S02]  /*0e70*/  VIMNMX.S16x2 R4, PT, PT, R4, R3.reuse, !PT ;  /* 0x0000000304047248 */ /* 0x0a0fe40007fe0300 */
[-C--:B------:R-:W-:Y:S02]  /*0e80*/  VIMNMX.S16x2 R5, PT, PT, R5, R3.reuse, !PT ;  /* 0x0000000305057248 */ /* 0x080fe40007fe0300 */
[-C--:B------:R-:W-:Y:S02]  /*0e90*/  VIMNMX.S16x2 R6, PT, PT, R6, R3.reuse, !PT ;  /* 0x0000000306067248 */ /* 0x080fe40007fe0300 */
[----:B------:R-:W-:-:S07]  /*0ea0*/  VIMNMX.S16x2 R7, PT, PT, R7, R3, !PT ;  /* 0x0000000307077248 */ /* 0x000fce0007fe0300 */
.L_x_10:
[----:B------:R-:W-:Y:S05]  /*0eb0*/  BRA.U !UP1, `(.L_x_11) ;  /* 0x0000000109d47547 */ /* 0x000fea000b800000 */
[----:B------:R-:W0:Y:S01]  /*0ec0*/  LDCU.U16 UR4, c[0x0][0x3bc] ;  /* 0x00007780ff0477ac */ /* 0x000e220008000400 */
[C---:B-----5:R-:W-:Y:S02]  /*0ed0*/  LOP3.LUT R8, R4.reuse, 0xffff0000, RZ, 0xc0, !PT ;  /* 0xffff000004087812 */ /* 0x060fe400078ec0ff */
[----:B------:R-:W-:Y:S01]  /*0ee0*/  PRMT R3, R4, 0x9910, RZ ;  /* 0x0000991004037816 */ /* 0x000fe200000000ff */
[----:B------:R-:W1:Y:S01]  /*0ef0*/  LDCU UR5, c[0x0][0x3bc] ;  /* 0x00007780ff0577ac */ /* 0x000e620008000800 */
[C---:B------:R-:W-:Y:S02]  /*0f00*/  LOP3.LUT R9, R5.reuse, 0xffff0000, RZ, 0xc0, !PT ;  /* 0xffff000005097812 */ /* 0x040fe400078ec0ff */
[----:B------:R-:W-:Y:S01]  /*0f10*/  PRMT R4, R5, 0x9910, RZ ;  /* 0x0000991005047816 */ /* 0x000fe200000000ff */
[----:B------:R-:W2:Y:S01]  /*0f20*/  LDCU UR7, c[0x0][0x3b4] ;  /* 0x00007680ff0777ac */ /* 0x000ea20008000800 */
[C---:B------:R-:W-:Y:S02]  /*0f30*/  LOP3.LUT R10, R6.reuse, 0xffff0000, RZ, 0xc0, !PT ;  /* 0xffff0000060a7812 */ /* 0x040fe400078ec0ff */
[----:B------:R-:W-:Y:S01]  /*0f40*/  PRMT R5, R6, 0x9910, RZ ;  /* 0x0000991006057816 */ /* 0x000fe200000000ff */
[----:B------:R-:W3:Y:S01]  /*0f50*/  LDCU.U16 UR6, c[0x0][0x3b4] ;  /* 0x00007680ff0677ac */ /* 0x000ee20008000400 */
[----:B------:R-:W-:-:S02]  /*0f60*/  LOP3.LUT R11, R7, 0xffff0000, RZ, 0xc0, !PT ;  /* 0xffff0000070b7812 */ /* 0x000fc400078ec0ff */
[----:B------:R-:W-:Y:S01]  /*0f70*/  PRMT R6, R7, 0x9910, RZ ;  /* 0x0000991007067816 */ /* 0x000fe200000000ff */
[----:B0-----:R-:W-:Y:S02]  /*0f80*/  UPRMT UR4, UR4, 0x9910, URZ ;  /* 0x0000991004047896 */ /* 0x001fe400080000ff */
[----:B-1----:R-:W-:-:S04]  /*0f90*/  ULOP3.LUT UR5, UR5, 0xffff0000, URZ, 0xc0, !UPT ;  /* 0xffff000005057892 */ /* 0x002fc8000f8ec0ff */
[----:B------:R-:W-:Y:S02]  /*0fa0*/  VIMNMX R3, PT, PT, R3, UR4, PT ;  /* 0x0000000403037c48 */ /* 0x000fe4000bfe0100 */
[----:B------:R-:W-:Y:S02]  /*0fb0*/  VIMNMX R4, PT, PT, R4, UR4, PT ;  /* 0x0000000404047c48 */ /* 0x000fe4000bfe0100 */
[----:B------:R-:W-:Y:S02]  /*0fc0*/  VIMNMX R8, PT, PT, R8, UR5, PT ;  /* 0x0000000508087c48 */ /* 0x000fe4000bfe0100 */
[----:B------:R-:W-:Y:S01]  /*0fd0*/  VIMNMX R9, PT, PT, R9, UR5, PT ;  /* 0x0000000509097c48 */ /* 0x000fe2000bfe0100 */
[----:B---3--:R-:W-:Y:S01]  /*0fe0*/  UPRMT UR6, UR6, 0x9910, URZ ;  /* 0x0000991006067896 */ /* 0x008fe200080000ff */
[----:B------:R-:W-:Y:S02]  /*0ff0*/  VIMNMX R10, PT, PT, R10, UR5, PT ;  /* 0x000000050a0a7c48 */ /* 0x000fe4000bfe0100 */
[----:B------:R-:W-:-:S02]  /*1000*/  VIMNMX R5, PT, PT, R5, UR4, PT ;  /* 0x0000000405057c48 */ /* 0x000fc4000bfe0100 */
[----:B------:R-:W-:Y:S01]  /*1010*/  VIMNMX R11, PT, PT, R11, UR5, PT ;  /* 0x000000050b0b7c48 */ /* 0x000fe2000bfe0100 */
[----:B--2---:R-:W-:Y:S01]  /*1020*/  ULOP3.LUT UR5, UR7, 0xffff0000, URZ, 0xc0, !UPT ;  /* 0xffff000007057892 */ /* 0x004fe2000f8ec0ff */
[----:B------:R-:W-:Y:S01]  /*1030*/  VIMNMX R6, PT, PT, R6, UR4, PT ;  /* 0x0000000406067c48 */ /* 0x000fe2000bfe0100 */
[----:B------:R-:W-:Y:S01]  /*1040*/  UMOV UR4, UR6 ;  /* 0x0000000600047c82 */ /* 0x000fe20008000000 */
[----:B------:R-:W-:Y:S02]  /*1050*/  LOP3.LUT R3, R8, 0xffff, R3, 0xf8, !PT ;  /* 0x0000ffff08037812 */ /* 0x000fe400078ef803 */
[----:B------:R-:W-:Y:S02]  /*1060*/  LOP3.LUT R9, R9, 0xffff, R4, 0xf8, !PT ;  /* 0x0000ffff09097812 */ /* 0x000fe400078ef804 */
[----:B------:R-:W-:Y:S02]  /*1070*/  LOP3.LUT R5, R10, 0xffff, R5, 0xf8, !PT ;  /* 0x0000ffff0a057812 */ /* 0x000fe400078ef805 */
[----:B------:R-:W-:-:S02]  /*1080*/  LOP3.LUT R6, R11, 0xffff, R6, 0xf8, !PT ;  /* 0x0000ffff0b067812 */ /* 0x000fc400078ef806 */
[----:B------:R-:W-:Y:S02]  /*1090*/  PRMT R7, R3, 0x9910, RZ ;  /* 0x0000991003077816 */ /* 0x000fe400000000ff */
[----:B------:R-:W-:Y:S02]  /*10a0*/  PRMT R11, R9, 0x9910, RZ ;  /* 0x00009910090b7816 */ /* 0x000fe400000000ff */
[----:B------:R-:W-:Y:S02]  /*10b0*/  PRMT R12, R5, 0x9910, RZ ;  /* 0x00009910050c7816 */ /* 0x000fe400000000ff */
[----:B------:R-:W-:Y:S02]  /*10c0*/  LOP3.LUT R9, R9, 0xffff0000, RZ, 0xc0, !PT ;  /* 0xffff000009097812 */ /* 0x000fe400078ec0ff */
[C---:B------:R-:W-:Y:S02]  /*10d0*/  PRMT R13, R6.reuse, 0x9910, RZ ;  /* 0x00009910060d7816 */ /* 0x040fe400000000ff */
[----:B------:R-:W-:Y:S01]  /*10e0*/  LOP3.LUT R4, R3, 0xffff0000, RZ, 0xc0, !PT ;  /* 0xffff000003047812 */ /* 0x000fe200078ec0ff */
[----:B------:R-:W-:Y:S01]  /*10f0*/  IMAD.MOV.U32 R3, RZ, RZ, R7 ;  /* 0x000000ffff037224 */ /* 0x000fe200078e0007 */
[----:B------:R-:W-:Y:S01]  /*1100*/  LOP3.LUT R8, R5, 0xffff0000, RZ, 0xc0, !PT ;  /* 0xffff000005087812 */ /* 0x000fe200078ec0ff */
[----:B------:R-:W-:Y:S01]  /*1110*/  IMAD.MOV.U32 R7, RZ, RZ, R12 ;  /* 0x000000ffff077224 */ /* 0x000fe200078e000c */
[----:B------:R-:W-:-:S02]  /*1120*/  LOP3.LUT R10, R6, 0xffff0000, RZ, 0xc0, !PT ;  /* 0xffff0000060a7812 */ /* 0x000fc400078ec0ff */
[----:B------:R-:W-:Y:S02]  /*1130*/  MOV R5, R11 ;  /* 0x0000000b00057202 */ /* 0x000fe40000000f00 */
[----:B------:R-:W-:Y:S01]  /*1140*/  VIMNMX R6, PT, PT, R9, UR5, !PT ;  /* 0x0000000509067c48 */ /* 0x000fe2000ffe0100 */
[----:B------:R-:W-:Y:S01]  /*1150*/  IMAD.MOV.U32 R9, RZ, RZ, R13 ;  /* 0x000000ffff097224 */ /* 0x000fe200078e000d */
[----:B------:R-:W-:Y:S02]  /*1160*/  VIMNMX R5, PT, PT, R5, UR4, !PT ;  /* 0x0000000405057c48 */ /* 0x000fe4000ffe0100 */
[----:B------:R-:W-:Y:S02]  /*1170*/  VIMNMX R8, PT, PT, R8, UR5, !PT ;  /* 0x0000000508087c48 */ /* 0x000fe4000ffe0100 */
[----:B------:R-:W-:Y:S02]  /*1180*/  VIMNMX R7, PT, PT, R7, UR4, !PT ;  /* 0x0000000407077c48 */ /* 0x000fe4000ffe0100 */
[----:B------:R-:W-:-:S02]  /*1190*/  VIMNMX R4, PT, PT, R4, UR5, !PT ;  /* 0x0000000504047c48 */ /* 0x000fc4000ffe0100 */
[----:B------:R-:W-:Y:S02]  /*11a0*/  VIMNMX R10, PT, PT, R10, UR5, !PT ;  /* 0x000000050a0a7c48 */ /* 0x000fe4000ffe0100 */
[----:B------:R-:W-:Y:S02]  /*11b0*/  VIMNMX R3, PT, PT, R3, UR4, !PT ;  /* 0x0000000403037c48 */ /* 0x000fe4000ffe0100 */
[----:B------:R-:W-:Y:S02]  /*11c0*/  VIMNMX R9, PT, PT, R9, UR4, !PT ;  /* 0x0000000409097c48 */ /* 0x000fe4000ffe0100 */
[----:B------:R-:W-:Y:S02]  /*11d0*/  LOP3.LUT R5, R6, 0xffff, R5, 0xf8, !PT ;  /* 0x0000ffff06057812 */ /* 0x000fe400078ef805 */
[----:B------:R-:W-:Y:S02]  /*11e0*/  LOP3.LUT R6, R8, 0xffff, R7, 0xf8, !PT ;  /* 0x0000ffff08067812 */ /* 0x000fe400078ef807 */
[----:B------:R-:W-:-:S02]  /*11f0*/  LOP3.LUT R4, R4, 0xffff, R3, 0xf8, !PT ;  /* 0x0000ffff04047812 */ /* 0x000fc400078ef803 */
[----:B------:R-:W-:-:S07]  /*1200*/  LOP3.LUT R7, R10, 0xffff, R9, 0xf8, !PT ;  /* 0x0000ffff0a077812 */ /* 0x000fce00078ef809 */
.L_x_11:
[----:B------:R-:W-:Y:S05]  /*1210*/  BRA.U !UP2, `(.L_x_12) ;  /* 0x000000010a307547 */ /* 0x000fea000b800000 */
[----:B------:R-:W-:Y:S01]  /*1220*/  BSSY.RECONVERGENT B0, `(.L_x_13) ;  /* 0x0000007000007945 */ /* 0x000fe20003800200 */
[----:B------:R-:W-:Y:S02]  /*1230*/  CS2R R10, SRZ ;  /* 0x00000000000a7805 */ /* 0x000fe4000001ff00 */
[----:B------:R-:W-:Y:S01]  /*1240*/  CS2R R8, SRZ ;  /* 0x0000000000087805 */ /* 0x000fe2000001ff00 */
[----:B------:R-:W-:Y:S06]  /*1250*/  @P0 BRA `(.L_x_14) ;  /* 0x00000000000c0947 */ /* 0x000fec0003800000 */
[----:B------:R-:W0:Y:S02]  /*1260*/  LDC.64 R8, c[0x0][0x3c8] ;  /* 0x0000f200ff087b82 */ /* 0x000e240000000a00 */
[----:B0-----:R-:W-:-:S06]  /*1270*/  IMAD.WIDE R8, R2, 0x10, R8 ;  /* 0x0000001002087825 */ /* 0x001fcc00078e0208 */
[----:B------:R-:W5:Y:S02]  /*1280*/  LDG.E.128 R8, desc[UR8][R8.64] ;  /* 0x0000000808087981 */ /* 0x000f64000c1e1d00 */
.L_x_14:
[----:B------:R-:W-:Y:S05]  /*1290*/  BSYNC.RECONVERGENT B0 ;  /* 0x0000000000007941 */ /* 0x000fea0003800200 */
.L_x_13:
[----:B-----5:R-:W-:Y:S02]  /*12a0*/  HFMA2 R4, R4, 1, 1, R8 ;  /* 0x3c003c0004047831 */ /* 0x020fe40000000008 */
[----:B------:R-:W-:Y:S02]  /*12b0*/  HADD2 R5, R5, R9 ;  /* 0x0000000905057230 */ /* 0x000fe40000000000 */
[----:B------:R-:W-:Y:S02]  /*12c0*/  HFMA2 R6, R6, 1, 1, R10 ;  /* 0x3c003c0006067831 */ /* 0x000fe4000000000a */
[----:B------:R-:W-:-:S07]  /*12d0*/  HADD2 R7, R7, R11 ;  /* 0x0000000b07077230 */ /* 0x000fce0000000000 */
.L_x_12:
[----:B------:R-:W0:Y:S02]  /*12e0*/  LDCU UR4, c[0x0][0x3d0] ;  /* 0x00007a00ff0477ac */ /* 0x000e240008000800 */
[----:B0-----:R-:W-:-:S09]  /*12f0*/  UISETP.NE.AND UP0, UPT, UR4, URZ, UPT ;  /* 0x000000ff0400728c */ /* 0x001fd2000bf05270 */
[----:B------:R-:W-:Y:S05]  /*1300*/  BRA.U !UP0, `(.L_x_15) ;  /* 0x0000000108147547 */ /* 0x000fea000b800000 */
[----:B------:R-:W-:-:S04]  /*1310*/  PRMT R3, RZ, 0x5410, RZ ;  /* 0x00005410ff037816 */ /* 0x000fc800000000ff */
[-C--:B-----5:R-:W-:Y:S02]  /*1320*/  VIMNMX.S16x2 R4, PT, PT, R4, R3.reuse, !PT ;  /* 0x0000000304047248 */ /* 0x0a0fe40007fe0300 */
[-C--:B------:R-:W-:Y:S02]  /*1330*/  VIMNMX.S16x2 R5, PT, PT, R5, R3.reuse, !PT ;  /* 0x0000000305057248 */ /* 0x080fe40007fe0300 */
[-C--:B------:R-:W-:Y:S02]  /*1340*/  VIMNMX.S16x2 R6, PT, PT, R6, R3.reuse, !PT ;  /* 0x0000000306067248 */ /* 0x080fe40007fe0300 */
[----:B------:R-:W-:-:S07]  /*1350*/  VIMNMX.S16x2 R7, PT, PT, R7, R3, !PT ;  /* 0x0000000307077248 */ /* 0x000fce0007fe0300 */
.L_x_15:
[----:B------:R-:W0:Y:S02]  /*1360*/  LDCU.U8 UR4, c[0x0][0x3d8] ;  /* 0x00007b00ff0477ac */ /* 0x000e240008000000 */
[----:B0-----:R-:W-:-:S04]  /*1370*/  UPRMT UR4, UR4, 0x8880, URZ ;  /* 0x0000888004047896 */ /* 0x001fc800080000ff */
[----:B------:R-:W-:-:S09]  /*1380*/  UISETP.NE.AND UP0, UPT, UR4, URZ, UPT ;  /* 0x000000ff0400728c */ /* 0x000fd2000bf05270 */
[----:B------:R-:W-:Y:S05]  /*1390*/  BRA.U !UP0, `(.L_x_16) ;  /* 0x0000000108d87547 */ /* 0x000fea000b800000 */
[----:B------:R-:W0:Y:S01]  /*13a0*/  LDCU UR5, c[0x0][0x3dc] ;  /* 0x00007b80ff0577ac */ /* 0x000e220008000800 */
[C---:B-----5:R-:W-:Y:S02]  /*13b0*/  LOP3.LUT R10, R6.reuse, 0xffff0000, RZ, 0xc0, !PT ;  /* 0xffff0000060a7812 */ /* 0x060fe400078ec0ff */
[----:B------:R-:W-:Y:S01]  /*13c0*/  PRMT R6, R6, 0x9910, RZ ;  /* 0x0000991006067816 */ /* 0x000fe200000000ff */
[----:B------:R-:W1:Y:S01]  /*13d0*/  LDCU.U16 UR4, c[0x0][0x3dc] ;  /* 0x00007b80ff0477ac */ /* 0x000e620008000400 */
[C---:B------:R-:W-:Y:S02]  /*13e0*/  LOP3.LUT R12, R7.reuse, 0xffff0000, RZ, 0xc0, !PT ;  /* 0xffff0000070c7812 */ /* 0x040fe400078ec0ff */
[----:B------:R-:W-:Y:S01]  /*13f0*/  PRMT R11, R7, 0x9910, RZ ;  /* 0x00009910070b7816 */ /* 0x000fe200000000ff */
[----:B------:R-:W2:Y:S01]  /*1400*/  LDCU.U16 UR6, c[0x0][0x3d4] ;  /* 0x00007a80ff0677ac */ /* 0x000ea20008000400 */
[C---:B------:R-:W-:Y:S01]  /*1410*/  LOP3.LUT R8, R4.reuse, 0xffff0000, RZ, 0xc0, !PT ;  /* 0xffff000004087812 */ /* 0x040fe200078ec0ff */
[----:B------:R-:W-:Y:S01]  /*1420*/  IMAD.MOV.U32 R7, RZ, RZ, R6 ;  /* 0x000000ffff077224 */ /* 0x000fe200078e0006 */
[----:B------:R-:W-:Y:S01]  /*1430*/  LOP3.LUT R9, R5, 0xffff0000, RZ, 0xc0, !PT ;  /* 0xffff000005097812 */ /* 0x000fe200078ec0ff */
[----:B------:R-:W3:Y:S01]  /*1440*/  LDCU UR7, c[0x0][0x3d4] ;  /* 0x00007a80ff0777ac */ /* 0x000ee20008000800 */
[----:B------:R-:W-:-:S02]  /*1450*/  PRMT R3, R4, 0x9910, RZ ;  /* 0x0000991004037816 */ /* 0x000fc400000000ff */
[----:B------:R-:W-:Y:S01]  /*1460*/  PRMT R5, R5, 0x9910, RZ ;  /* 0x0000991005057816 */ /* 0x000fe200000000ff */
[----:B0-----:R-:W-:Y:S02]  /*1470*/  ULOP3.LUT UR5, UR5, 0xffff0000, URZ, 0xc0, !UPT ;  /* 0xffff000005057892 */ /* 0x001fe4000f8ec0ff */
[----:B-1----:R-:W-:-:S04]  /*1480*/  UPRMT UR4, UR4, 0x9910, URZ ;  /* 0x0000991004047896 */ /* 0x002fc800080000ff */
[----:B------:R-:W-:Y:S02]  /*1490*/  VIMNMX R4, PT, PT, R8, UR5, PT ;  /* 0x0000000508047c48 */ /* 0x000fe4000bfe0100 */
[----:B------:R-:W-:Y:S01]  /*14a0*/  VIMNMX R6, PT, PT, R9, UR5, PT ;  /* 0x0000000509067c48 */ /* 0x000fe2000bfe0100 */
[----:B--2---:R-:W-:Y:S01]  /*14b0*/  UPRMT UR6, UR6, 0x9910, URZ ;  /* 0x0000991006067896 */ /* 0x004fe200080000ff */
[----:B------:R-:W-:Y:S02]  /*14c0*/  VIMNMX R8, PT, PT, R10, UR5, PT ;  /* 0x000000050a087c48 */ /* 0x000fe4000bfe0100 */
[----:B------:R-:W-:Y:S02]  /*14d0*/  VIMNMX R7, PT, PT, R7, UR4, PT ;  /* 0x0000000407077c48 */ /* 0x000fe4000bfe0100 */
[----:B------:R-:W-:Y:S01]  /*14e0*/  VIMNMX R10, PT, PT, R12, UR5, PT ;  /* 0x000000050c0a7c48 */ /* 0x000fe2000bfe0100 */
[----:B---3--:R-:W-:Y:S01]  /*14f0*/  ULOP3.LUT UR5, UR7, 0xffff0000, URZ, 0xc0, !UPT ;  /* 0xffff000007057892 */ /* 0x008fe2000f8ec0ff */
[----:B------:R-:W-:-:S02]  /*1500*/  VIMNMX R3, PT, PT, R3, UR4, PT ;  /* 0x0000000403037c48 */ /* 0x000fc4000bfe0100 */
[----:B------:R-:W-:Y:S02]  /*1510*/  VIMNMX R5, PT, PT, R5, UR4, PT ;  /* 0x0000000405057c48 */ /* 0x000fe4000bfe0100 */
        /* <DEDUP_REMOVED lines=9> */
[----:B------:R-:W-:Y:S02]  /*15b0*/  PRMT R14, R9, 0x9910, RZ ;  /* 0x00009910090e7816 */ /* 0x000fe400000000ff */
[----:B------:R-:W-:Y:S02]  /*15c0*/  LOP3.LUT R6, R5, 0xffff0000, RZ, 0xc0, !PT ;  /* 0xffff000005067812 */ /* 0x000fe400078ec0ff */
[----:B------:R-:W-:Y:S01]  /*15d0*/  LOP3.LUT R8, R7, 0xffff0000, RZ, 0xc0, !PT ;  /* 0xffff000007087812 */ /* 0x000fe200078ec0ff */
[----:B------:R-:W-:Y:S01]  /*15e0*/  IMAD.MOV.U32 R7, RZ, RZ, R13 ;  /* 0x000000ffff077224 */ /* 0x000fe200078e000d */
[----:B------:R-:W-:Y:S01]  /*15f0*/  LOP3.LUT R4, R3, 0xffff0000, RZ, 0xc0, !PT ;  /* 0xffff000003047812 */ /* 0x000fe200078ec0ff */
[----:B------:R-:W-:Y:S01]  /*1600*/  IMAD.MOV.U32 R3, RZ, RZ, R11 ;  /* 0x000000ffff037224 */ /* 0x000fe200078e000b */
[----:B------:R-:W-:Y:S01]  /*1610*/  LOP3.LUT R10, R9, 0xffff0000, RZ, 0xc0, !PT ;  /* 0xffff0000090a7812 */ /* 0x000fe200078ec0ff */
[----:B------:R-:W-:Y:S01]  /*1620*/  IMAD.MOV.U32 R9, RZ, RZ, R14 ;  /* 0x000000ffff097224 */ /* 0x000fe200078e000e */
[----:B------:R-:W-:-:S02]  /*1630*/  MOV R5, R12 ;  /* 0x0000000c00057202 */ /* 0x000fc40000000f00 */
[----:B------:R-:W-:Y:S02]  /*1640*/  VIMNMX R6, PT, PT, R6, UR5, !PT ;  /* 0x0000000506067c48 */ /* 0x000fe4000ffe0100 */
[----:B------:R-:W-:Y:S02]  /*1650*/  VIMNMX R5, PT, PT, R5, UR4, !PT ;  /* 0x0000000405057c48 */ /* 0x000fe4000ffe0100 */
[----:B------:R-:W-:Y:S02]  /*1660*/  VIMNMX R8, PT, PT, R8, UR5, !PT ;  /* 0x0000000508087c48 */ /* 0x000fe4000ffe0100 */
[----:B------:R-:W-:Y:S02]  /*1670*/  VIMNMX R7, PT, PT, R7, UR4, !PT ;  /* 0x0000000407077c48 */ /* 0x000fe4000ffe0100 */
[----:B------:R-:W-:Y:S02]  /*1680*/  VIMNMX R4, PT, PT, R4, UR5, !PT ;  /* 0x0000000504047c48 */ /* 0x000fe4000ffe0100 */
[----:B------:R-:W-:-:S02]  /*1690*/  VIMNMX R10, PT, PT, R10, UR5, !PT ;  /* 0x000000050a0a7c48 */ /* 0x000fc4000ffe0100 */
[----:B------:R-:W-:Y:S02]  /*16a0*/  VIMNMX R3, PT, PT, R3, UR4, !PT ;  /* 0x0000000403037c48 */ /* 0x000fe4000ffe0100 */
[----:B------:R-:W-:Y:S02]  /*16b0*/  VIMNMX R9, PT, PT, R9, UR4, !PT ;  /* 0x0000000409097c48 */ /* 0x000fe4000ffe0100 */
[----:B------:R-:W-:Y:S02]  /*16c0*/  LOP3.LUT R5, R6, 0xffff, R5, 0xf8, !PT ;  /* 0x0000ffff06057812 */ /* 0x000fe400078ef805 */
[----:B------:R-:W-:Y:S02]  /*16d0*/  LOP3.LUT R6, R8, 0xffff, R7, 0xf8, !PT ;  /* 0x0000ffff08067812 */ /* 0x000fe400078ef807 */
[----:B------:R-:W-:Y:S02]  /*16e0*/  LOP3.LUT R4, R4, 0xffff, R3, 0xf8, !PT ;  /* 0x0000ffff04047812 */ /* 0x000fe400078ef803 */
[----:B------:R-:W-:-:S07]  /*16f0*/  LOP3.LUT R7, R10, 0xffff, R9, 0xf8, !PT ;  /* 0x0000ffff0a077812 */ /* 0x000fce00078ef809 */
.L_x_16:
[----:B------:R-:W0:Y:S01]  /*1700*/  LDCU.U8 UR4, c[0x0][0x3e0] ;  /* 0x00007c00ff0477ac */ /* 0x000e220008000000 */
[----:B------:R-:W1:Y:S01]  /*1710*/  LDC R3, c[0x0][0x3e8] ;  /* 0x0000fa00ff037b82 */ /* 0x000e620000000800 */
[----:B------:R-:W2:Y:S01]  /*1720*/  LDCU UR5, c[0x0][0x3e4] ;  /* 0x00007c80ff0577ac */ /* 0x000ea20008000800 */
[----:B0-----:R-:W-:Y:S01]  /*1730*/  UPRMT UR4, UR4, 0x8880, URZ ;  /* 0x0000888004047896 */ /* 0x001fe200080000ff */
[----:B--2---:R-:W-:-:S05]  /*1740*/  VIADD R0, R0, UR5 ;  /* 0x0000000500007c36 */ /* 0x004fca0008000000 */
[----:B------:R-:W-:-:S13]  /*1750*/  ISETP.NE.AND P1, PT, RZ, UR4, PT ;  /* 0x00000004ff007c0c */ /* 0x000fda000bf25270 */
[----:B-1----:R-:W-:Y:S01]  /*1760*/  @P1 IMAD R2, R3, UR16, R0 ;  /* 0x0000001003021c24 */ /* 0x002fe2000f8e0200 */
[----:B------:R-:W-:Y:S06]  /*1770*/  @P0 EXIT ;  /* 0x000000000000094d */ /* 0x000fec0003800000 */
[----:B------:R-:W0:Y:S02]  /*1780*/  LDC.64 R8, c[0x0][0x388] ;  /* 0x0000e200ff087b82 */ /* 0x000e240000000a00 */
[----:B0-----:R-:W-:-:S05]  /*1790*/  IMAD.WIDE R2, R2, 0x10, R8 ;  /* 0x0000001002027825 */ /* 0x001fca00078e0208 */
[----:B-----5:R-:W-:Y:S01]  /*17a0*/  STG.E.128 desc[UR8][R2.64], R4 ;  /* 0x0000000402007986 */ /* 0x020fe2000c101d08 */
[----:B------:R-:W-:Y:S05]  /*17b0*/  EXIT ;  /* 0x000000000000794d */ /* 0x000fea0003800000 */
.L_x_17:
[----:B------:R-:W-:-:S00]  /*17c0*/  BRA `(.L_x_17) ;  /* 0xfffffffc00fc7947 */ /* 0x000fc0000383ffff */
[----:B------:R-:W-:-:S00]  /*17d0*/  NOP ;  /* 0x0000000000007918 */ /* 0x000fc00000000000 */
        /* <DEDUP_REMOVED lines=10> */
.L_x_18:


//--------------------- .nv.shared.reserved.0     --------------------------
	.section	.nv.shared.reserved.0,"aw",@nobits
	.weak		__nv_reservedSMEM_offset_0_alias
	.size		__nv_reservedSMEM_offset_0_alias, 0, 64
	.other		__nv_reservedSMEM_offset_0_alias,@"STO_CUDA_RESERVED_SHARED STV_DEFAULT"
__nv_reservedSMEM_offset_0_alias:
	.zero		0
	.zero		64


//--------------------- .nv.constant0._Z21MergeConvSplitResultsP4int4S0_iiiiiPKS_iibibS2_iibibii --------------------------
	.section	.nv.constant0._Z21MergeConvSplitResultsP4int4S0_iiiiiPKS_iibibS2_iibibii,"a",@progbits
	.sectionflags	@""
	.align	4
.nv.constant0._Z21MergeConvSplitResultsP4int4S0_iiiiiPKS_iibibS2_iibibii:
	.zero		1004


//--------------------- SYMBOLS --------------------------

	.type		.nv.reservedSmem.offset0,@object
	.size		.nv.reservedSmem.offset0,0x4
